// auto-generated by cutlass_sweep.gemm — config: {"arch": "sm_90", "cluster_m": 1, "cluster_n": 1, "dtype": "fp32", "dtype_b": "fp32", "layout": "tt", "stages": 0, "tile_k": 64, "tile_m": 128, "tile_n": 128}
#include "cutlass/cutlass.h"
#include "cutlass/gemm/collective/collective_builder.hpp"
#include "cutlass/gemm/device/gemm_universal_adapter.h"
#include "cutlass/gemm/kernel/gemm_universal.hpp"
#include "cutlass/epilogue/collective/collective_builder.hpp"

using ElemA = float;
using ElemB = float;
using ElemCD = float;
using Acc  = float;
using TileShape    = cute::Shape<cute::_128, cute::_128, cute::_64>;
using ClusterShape = cute::Shape<cute::_1, cute::_1, cute::_1>;

using CollectiveEpilogue = typename cutlass::epilogue::collective::CollectiveBuilder<
    cutlass::arch::Sm90, cutlass::arch::OpClassTensorOp,
    TileShape, ClusterShape,
    cutlass::epilogue::collective::EpilogueTileAuto,
    Acc, Acc,
    ElemCD, cutlass::layout::RowMajor, 128 / cutlass::sizeof_bits<ElemCD>::value,
    ElemCD, cutlass::layout::RowMajor, 128 / cutlass::sizeof_bits<ElemCD>::value,
    cutlass::epilogue::collective::EpilogueScheduleAuto
  >::CollectiveOp;

using CollectiveMainloop = typename cutlass::gemm::collective::CollectiveBuilder<
    cutlass::arch::Sm90, cutlass::arch::OpClassTensorOp,
    ElemA, cutlass::layout::ColumnMajor, 128 / cutlass::sizeof_bits<ElemA>::value,
    ElemB, cutlass::layout::ColumnMajor, 128 / cutlass::sizeof_bits<ElemB>::value,
    Acc,
    TileShape, ClusterShape,
    cutlass::gemm::collective::StageCountAutoCarveout<static_cast<int>(sizeof(typename CollectiveEpilogue::SharedStorage))>,
    cutlass::gemm::collective::KernelScheduleAuto
  >::CollectiveOp;

using GemmKernel = cutlass::gemm::kernel::GemmUniversal<
    cute::Shape<int,int,int,int>,
    CollectiveMainloop,
    CollectiveEpilogue
>;
using Gemm = cutlass::gemm::device::GemmUniversalAdapter<GemmKernel>;

// Force the device kernel symbol into the cubin without needing a host main.
auto* _anchor = &cutlass::device_kernel<GemmKernel>;


// ===== COMPILED SASS (sm_90a) =====

	.target	sm_90a

	.elftype	@"ET_EXEC"


//--------------------- .note.nv.tkinfo           --------------------------
	.section	.note.nv.tkinfo,"",@"SHT_NOTE"
	.sectionflags	@"SHF_NOTE_NV_TKINFO"
	.tkinfo
        /*0018*/ 	.word	0x00000002
        /*0030*/ 	.string	""
        /*0030*/ 	.string	"ptxas"
        /*0030*/ 	.string	"Cuda compilation tools, release 13.0, V13.0.88"
        /*0030*/ 	.string	"Build cuda_13.0.r13.0/compiler.36424714_0"
        /*0030*/ 	.string	"-arch sm_90a -m 64 "



//--------------------- .note.nv.cuinfo           --------------------------
	.section	.note.nv.cuinfo,"",@"SHT_NOTE"
	.sectionflags	@"SHF_NOTE_NV_CUINFO"
        /*0018*/ 	.short	0x0002
        /*001a*/ 	.short	0x005a
        /*001c*/ 	.short	0x0082
	.zero		2


//--------------------- .nv.info                  --------------------------
	.section	.nv.info,"",@"SHT_CUDA_INFO"
	.align	4


	//----- nvinfo : EIATTR_REGCOUNT
	.align		4
        /*0000*/ 	.byte	0x04, 0x2f
        /*0002*/ 	.short	(.L_16 - .L_15)
	.align		4
.L_15:
        /*0004*/ 	.word	index@(_ZN7cutlass13device_kernelINS_4gemm6kernel13GemmUniversalIN4cute5tupleIJiiiiEEENS1_10collective13CollectiveMmaINS1_39MainloopSm90TmaGmmaRmemAWarpSpecializedILi3ENS5_IJNS4_1CILi1EEESB_SB_EEENS1_35KernelTmaWarpSpecializedCooperativeEEENS5_IJNSA_ILi128EEESF_NSA_ILi64EEEEEEfNS5_IJSB_llEEEfNS5_IJlSB_lEEENS4_8TiledMMAINS4_8MMA_AtomIJNS4_4SM904GMMA30MMA_64x128x8_F32TF32TF32_RS_TNILNSN_7ScaleInE1ELSP_1EEEEEENS4_6LayoutINS5_IJNSA_ILi2EEESB_SB_EEENS5_IJSB_NSA_ILi0EEESV_EEEEENS5_IJNS4_10UnderscoreESY_SY_EEEEENS4_13SM90_TMA_LOADENS4_14ComposedLayoutINS4_7SwizzleILi1ELi4ELi3EEENS4_18smem_ptr_flag_bitsILi32EEENSS_INS5_IJNSA_ILi8EEES17_EEENS5_IJSB_S17_EEEEEEENS4_9Copy_AtomIJNS4_39AutoVectorizingCopyWithAssumedAlignmentILi128EEEfEEENS4_8identityES11_NS12_INS13_ILi3ELi4ELi3EEES16_NSS_INS5_IJS17_NSA_ILi32EEEEEENS5_IJS1I_SB_EEEEEEEvS1G_EENS_8epilogue10collective6detail29Sm90TmaWarpSpecializedAdapterINS1P_15DefaultEpilogueIfSJ_SJ_NS1O_6thread17LinearCombinationIfLi1EffLNS1T_9ScaleType4KindE0ELNS_15FloatRoundStyleE2EfEENS1_15EpilogueDefaultEEEEEvvEEEEvNT_6ParamsE)
        /*0008*/ 	.word	0x000000a8


	//----- nvinfo : EIATTR_FRAME_SIZE
	.align		4
.L_16:
        /*000c*/ 	.byte	0x04, 0x11
        /*000e*/ 	.short	(.L_18 - .L_17)
	.align		4
.L_17:
        /*0010*/ 	.word	index@(_ZN7cutlass13device_kernelINS_4gemm6kernel13GemmUniversalIN4cute5tupleIJiiiiEEENS1_10collective13CollectiveMmaINS1_39MainloopSm90TmaGmmaRmemAWarpSpecializedILi3ENS5_IJNS4_1CILi1EEESB_SB_EEENS1_35KernelTmaWarpSpecializedCooperativeEEENS5_IJNSA_ILi128EEESF_NSA_ILi64EEEEEEfNS5_IJSB_llEEEfNS5_IJlSB_lEEENS4_8TiledMMAINS4_8MMA_AtomIJNS4_4SM904GMMA30MMA_64x128x8_F32TF32TF32_RS_TNILNSN_7ScaleInE1ELSP_1EEEEEENS4_6LayoutINS5_IJNSA_ILi2EEESB_SB_EEENS5_IJSB_NSA_ILi0EEESV_EEEEENS5_IJNS4_10UnderscoreESY_SY_EEEEENS4_13SM90_TMA_LOADENS4_14ComposedLayoutINS4_7SwizzleILi1ELi4ELi3EEENS4_18smem_ptr_flag_bitsILi32EEENSS_INS5_IJNSA_ILi8EEES17_EEENS5_IJSB_S17_EEEEEEENS4_9Copy_AtomIJNS4_39AutoVectorizingCopyWithAssumedAlignmentILi128EEEfEEENS4_8identityES11_NS12_INS13_ILi3ELi4ELi3EEES16_NSS_INS5_IJS17_NSA_ILi32EEEEEENS5_IJS1I_SB_EEEEEEEvS1G_EENS_8epilogue10collective6detail29Sm90TmaWarpSpecializedAdapterINS1P_15DefaultEpilogueIfSJ_SJ_NS1O_6thread17LinearCombinationIfLi1EffLNS1T_9ScaleType4KindE0ELNS_15FloatRoundStyleE2EfEENS1_15EpilogueDefaultEEEEEvvEEEEvNT_6ParamsE)
        /*0014*/ 	.word	0x00000000


	//----- nvinfo : EIATTR_MIN_STACK_SIZE
	.align		4
.L_18:
        /*0018*/ 	.byte	0x04, 0x12
        /*001a*/ 	.short	(.L_20 - .L_19)
	.align		4
.L_19:
        /*001c*/ 	.word	index@(_ZN7cutlass13device_kernelINS_4gemm6kernel13GemmUniversalIN4cute5tupleIJiiiiEEENS1_10collective13CollectiveMmaINS1_39MainloopSm90TmaGmmaRmemAWarpSpecializedILi3ENS5_IJNS4_1CILi1EEESB_SB_EEENS1_35KernelTmaWarpSpecializedCooperativeEEENS5_IJNSA_ILi128EEESF_NSA_ILi64EEEEEEfNS5_IJSB_llEEEfNS5_IJlSB_lEEENS4_8TiledMMAINS4_8MMA_AtomIJNS4_4SM904GMMA30MMA_64x128x8_F32TF32TF32_RS_TNILNSN_7ScaleInE1ELSP_1EEEEEENS4_6LayoutINS5_IJNSA_ILi2EEESB_SB_EEENS5_IJSB_NSA_ILi0EEESV_EEEEENS5_IJNS4_10UnderscoreESY_SY_EEEEENS4_13SM90_TMA_LOADENS4_14ComposedLayoutINS4_7SwizzleILi1ELi4ELi3EEENS4_18smem_ptr_flag_bitsILi32EEENSS_INS5_IJNSA_ILi8EEES17_EEENS5_IJSB_S17_EEEEEEENS4_9Copy_AtomIJNS4_39AutoVectorizingCopyWithAssumedAlignmentILi128EEEfEEENS4_8identityES11_NS12_INS13_ILi3ELi4ELi3EEES16_NSS_INS5_IJS17_NSA_ILi32EEEEEENS5_IJS1I_SB_EEEEEEEvS1G_EENS_8epilogue10collective6detail29Sm90TmaWarpSpecializedAdapterINS1P_15DefaultEpilogueIfSJ_SJ_NS1O_6thread17LinearCombinationIfLi1EffLNS1T_9ScaleType4KindE0ELNS_15FloatRoundStyleE2EfEENS1_15EpilogueDefaultEEEEEvvEEEEvNT_6ParamsE)
        /*0020*/ 	.word	0x00000000
.L_20:


//--------------------- .nv.compat                --------------------------
	.section	.nv.compat,"",@"SHT_CUDA_COMPAT_INFO"
	.align	4
        /*0000*/ 	.byte	0x02, 0x09, 0x01, 0x00, 0x02, 0x02, 0x04, 0x00, 0x02, 0x05, 0x05, 0x00, 0x03, 0x07, 0x01, 0x01
        /*0010*/ 	.byte	0x02, 0x03, 0x01, 0x00, 0x02, 0x06, 0x01, 0x00, 0x04, 0x0b, 0x08, 0x00, 0x00, 0x00, 0x00, 0x00
        /*0020*/ 	.byte	0x00, 0x00, 0x00, 0x00


//--------------------- .nv.info._ZN7cutlass13device_kernelINS_4gemm6kernel13GemmUniversalIN4cute5tupleIJiiiiEEENS1_10collective13CollectiveMmaINS1_39MainloopSm90TmaGmmaRmemAWarpSpecializedILi3ENS5_IJNS4_1CILi1EEESB_SB_EEENS1_35KernelTmaWarpSpecializedCooperativeEEENS5_IJNSA_ILi128EEESF_NSA_ILi64EEEEEEfNS5_IJSB_llEEEfNS5_IJlSB_lEEENS4_8TiledMMAINS4_8MMA_AtomIJNS4_4SM904GMMA30MMA_64x128x8_F32TF32TF32_RS_TNILNSN_7ScaleInE1ELSP_1EEEEEENS4_6LayoutINS5_IJNSA_ILi2EEESB_SB_EEENS5_IJSB_NSA_ILi0EEESV_EEEEENS5_IJNS4_10UnderscoreESY_SY_EEEEENS4_13SM90_TMA_LOADENS4_14ComposedLayoutINS4_7SwizzleILi1ELi4ELi3EEENS4_18smem_ptr_flag_bitsILi32EEENSS_INS5_IJNSA_ILi8EEES17_EEENS5_IJSB_S17_EEEEEEENS4_9Copy_AtomIJNS4_39AutoVectorizingCopyWithAssumedAlignmentILi128EEEfEEENS4_8identityES11_NS12_INS13_ILi3ELi4ELi3EEES16_NSS_INS5_IJS17_NSA_ILi32EEEEEENS5_IJS1I_SB_EEEEEEEvS1G_EENS_8epilogue10collective6detail29Sm90TmaWarpSpecializedAdapterINS1P_15DefaultEpilogueIfSJ_SJ_NS1O_6thread17LinearCombinationIfLi1EffLNS1T_9ScaleType4KindE0ELNS_15FloatRoundStyleE2EfEENS1_15EpilogueDefaultEEEEEvvEEEEvNT_6ParamsE --------------------------
	.section	.nv.info._ZN7cutlass13device_kernelINS_4gemm6kernel13GemmUniversalIN4cute5tupleIJiiiiEEENS1_10collective13CollectiveMmaINS1_39MainloopSm90TmaGmmaRmemAWarpSpecializedILi3ENS5_IJNS4_1CILi1EEESB_SB_EEENS1_35KernelTmaWarpSpecializedCooperativeEEENS5_IJNSA_ILi128EEESF_NSA_ILi64EEEEEEfNS5_IJSB_llEEEfNS5_IJlSB_lEEENS4_8TiledMMAINS4_8MMA_AtomIJNS4_4SM904GMMA30MMA_64x128x8_F32TF32TF32_RS_TNILNSN_7ScaleInE1ELSP_1EEEEEENS4_6LayoutINS5_IJNSA_ILi2EEESB_SB_EEENS5_IJSB_NSA_ILi0EEESV_EEEEENS5_IJNS4_10UnderscoreESY_SY_EEEEENS4_13SM90_TMA_LOADENS4_14ComposedLayoutINS4_7SwizzleILi1ELi4ELi3EEENS4_18smem_ptr_flag_bitsILi32EEENSS_INS5_IJNSA_ILi8EEES17_EEENS5_IJSB_S17_EEEEEEENS4_9Copy_AtomIJNS4_39AutoVectorizingCopyWithAssumedAlignmentILi128EEEfEEENS4_8identityES11_NS12_INS13_ILi3ELi4ELi3EEES16_NSS_INS5_IJS17_NSA_ILi32EEEEEENS5_IJS1I_SB_EEEEEEEvS1G_EENS_8epilogue10collective6detail29Sm90TmaWarpSpecializedAdapterINS1P_15DefaultEpilogueIfSJ_SJ_NS1O_6thread17LinearCombinationIfLi1EffLNS1T_9ScaleType4KindE0ELNS_15FloatRoundStyleE2EfEENS1_15EpilogueDefaultEEEEEvvEEEEvNT_6ParamsE,"",@"SHT_CUDA_INFO"
	.sectionflags	@""
	.align	4


	//----- nvinfo : EIATTR_CUDA_API_VERSION
	.align		4
        /*0000*/ 	.byte	0x04, 0x37
        /*0002*/ 	.short	(.L_22 - .L_21)
.L_21:
        /*0004*/ 	.word	0x00000082


	//----- nvinfo : EIATTR_KPARAM_INFO
	.align		4
.L_22:
        /*0008*/ 	.byte	0x04, 0x17
        /*000a*/ 	.short	(.L_24 - .L_23)
.L_23:
        /*000c*/ 	.word	0x00000000
        /*0010*/ 	.short	0x0000
        /*0012*/ 	.short	0x0070
        /*0014*/ 	.byte	0x00, 0xf0, 0x01, 0x10


	//----- nvinfo : EIATTR_SPARSE_MMA_MASK
	.align		4
.L_24:
        /*0018*/ 	.byte	0x03, 0x50
        /*001a*/ 	.short	0x0000


	//----- nvinfo : EIATTR_MAXREG_COUNT
	.align		4
        /*001c*/ 	.byte	0x03, 0x1b
        /*001e*/ 	.short	0x00a8


	//----- nvinfo : EIATTR_NUM_BARRIERS
	.align		4
        /*0020*/ 	.byte	0x02, 0x4c
        /*0022*/ 	.byte	0x01
	.zero		1


	//----- nvinfo : EIATTR_EXTERNS
	.align		4
        /*0024*/ 	.byte	0x04, 0x0f
        /*0026*/ 	.short	(.L_26 - .L_25)


	//   ....[0]....
	.align		4
.L_25:
        /*0028*/ 	.word	index@(__assertfail)


	//----- nvinfo : EIATTR_MERCURY_ISA_VERSION
	.align		4
.L_26:
        /*002c*/ 	.byte	0x03, 0x5f
        /*002e*/ 	.short	0x0101


	//----- nvinfo : EIATTR_INT_WARP_WIDE_INSTR_OFFSETS
	.align		4
        /*0030*/ 	.byte	0x04, 0x31
        /*0032*/ 	.short	(.L_28 - .L_27)


	//   ....[0]....
.L_27:
        /*0034*/ 	.word	0x000003a0


	//   ....[1]....
        /*0038*/ 	.word	0x000003d0


	//   ....[2]....
        /*003c*/ 	.word	0x000004b0


	//----- nvinfo : EIATTR_COOP_GROUP_MASK_REGIDS
	.align		4
.L_28:
        /*0040*/ 	.byte	0x04, 0x29
        /*0042*/ 	.short	(.L_30 - .L_29)


	//   ....[0]....
.L_29:
        /*0044*/ 	.word	0xffffffff


	//   ....[1]....
        /*0048*/ 	.word	0xffffffff


	//   ....[2]....
        /*004c*/ 	.word	0xffffffff


	//   ....[3]....
        /*0050*/ 	.word	0xffffffff


	//   ....[4]....
        /*0054*/ 	.word	0x0500000f


	//----- nvinfo : EIATTR_COOP_GROUP_INSTR_OFFSETS
	.align		4
.L_30:
        /*0058*/ 	.byte	0x04, 0x28
        /*005a*/ 	.short	(.L_32 - .L_31)


	//   ....[0]....
.L_31:
        /*005c*/ 	.word	0x00000060


	//   ....[1]....
        /*0060*/ 	.word	0x00000070


	//   ....[2]....
        /*0064*/ 	.word	0x00000130


	//   ....[3]....
        /*0068*/ 	.word	0x000002a0


	//   ....[4]....
        /*006c*/ 	.word	0x00008740


	//----- nvinfo : EIATTR_REG_RECONFIG
	.align		4
.L_32:
        /*0070*/ 	.byte	0x01, 0x54
	.zero		2


	//----- nvinfo : EIATTR_SYSCALL_OFFSETS
	.align		4
        /*0074*/ 	.byte	0x04, 0x46
        /*0076*/ 	.short	(.L_34 - .L_33)


	//   ....[0]....
.L_33:
        /*0078*/ 	.word	0x00001360


	//   ....[1]....
        /*007c*/ 	.word	0x00001490


	//   ....[2]....
        /*0080*/ 	.word	0x00001580


	//   ....[3]....
        /*0084*/ 	.word	0x00007400


	//   ....[4]....
        /*0088*/ 	.word	0x00007530


	//----- nvinfo : EIATTR_MBARRIER_INSTR_OFFSETS
	.align		4
.L_34:
        /*008c*/ 	.byte	0x04, 0x39
        /*008e*/ 	.short	(.L_36 - .L_35)


	//   ....[0]....
.L_35:
        /*0090*/ 	.word	0x00000230
        /*0094*/ 	.word	0x000000ff
        /*0098*/ 	.word	0x00000000
        /*009c*/ 	.short	0x0100
        /*009e*/ 	.byte	0x08
	.zero		1


	//   ....[1]....
        /*00a0*/ 	.word	0x00000240
        /*00a4*/ 	.word	0x000000ff
        /*00a8*/ 	.word	0x00000018
        /*00ac*/ 	.short	0x0100
        /*00ae*/ 	.byte	0x08
	.zero		1


	//   ....[2]....
        /*00b0*/ 	.word	0x00000250
        /*00b4*/ 	.word	0x000000ff
        /*00b8*/ 	.word	0x00000008
        /*00bc*/ 	.short	0x0100
        /*00be*/ 	.byte	0x08
	.zero		1


	//   ....[3]....
        /*00c0*/ 	.word	0x00000260
        /*00c4*/ 	.word	0x000000ff
        /*00c8*/ 	.word	0x00000020
        /*00cc*/ 	.short	0x0100
        /*00ce*/ 	.byte	0x08
	.zero		1


	//   ....[4]....
        /*00d0*/ 	.word	0x00000270
        /*00d4*/ 	.word	0x000000ff
        /*00d8*/ 	.word	0x00000010
        /*00dc*/ 	.short	0x0100
        /*00de*/ 	.byte	0x08
	.zero		1


	//   ....[5]....
        /*00e0*/ 	.word	0x00000280
        /*00e4*/ 	.word	0x000000ff
        /*00e8*/ 	.word	0x00000028
        /*00ec*/ 	.short	0x0100
        /*00ee*/ 	.byte	0x08
	.zero		1


	//   ....[6]....
        /*00f0*/ 	.word	0x00000530
        /*00f4*/ 	.word	0x000000ff
        /*00f8*/ 	.word	0x00000040
        /*00fc*/ 	.short	0x0100
        /*00fe*/ 	.byte	0x08
	.zero		1


	//   ....[7]....
        /*0100*/ 	.word	0x000005b0
        /*0104*/ 	.word	0x000000ff
        /*0108*/ 	.word	0x00000048
        /*010c*/ 	.short	0x0100
        /*010e*/ 	.byte	0x08
	.zero		1


	//   ....[8]....
        /*0110*/ 	.word	0x00001620
        /*0114*/ 	.word	0x00000003
        /*0118*/ 	.word	0x00000000
        /*011c*/ 	.short	0x010a
        /*011e*/ 	.byte	0x3f
	.zero		1


	//   ....[9]....
        /*0120*/ 	.word	0x00001660
        /*0124*/ 	.word	0x00000003
        /*0128*/ 	.word	0x00000000
        /*012c*/ 	.short	0x010a
        /*012e*/ 	.byte	0x3f
	.zero		1


	//   ....[10]....
        /*0130*/ 	.word	0x000017a0
        /*0134*/ 	.word	0x00000003
        /*0138*/ 	.word	0x00000000
        /*013c*/ 	.short	0x010a
        /*013e*/ 	.byte	0x3f
	.zero		1


	//   ....[11]....
        /*0140*/ 	.word	0x00001d80
        /*0144*/ 	.word	0x00000003
        /*0148*/ 	.word	0x00000000
        /*014c*/ 	.short	0x010a
        /*014e*/ 	.byte	0x3f
	.zero		1


	//   ....[12]....
        /*0150*/ 	.word	0x00002040
        /*0154*/ 	.word	0x00000007
        /*0158*/ 	.word	0x00000000
        /*015c*/ 	.short	0x010a
        /*015e*/ 	.byte	0x3f
	.zero		1


	//   ....[13]....
        /*0160*/ 	.word	0x000021e0
        /*0164*/ 	.word	0x000000ff
        /*0168*/ 	.word	0x00000000
        /*016c*/ 	.short	0x0101
        /*016e*/ 	.byte	0x06
	.zero		1


	//   ....[14]....
        /*0170*/ 	.word	0x00002600
        /*0174*/ 	.word	0x00000007
        /*0178*/ 	.word	0x00000000
        /*017c*/ 	.short	0x010a
        /*017e*/ 	.byte	0x3f
	.zero		1


	//   ....[15]....
        /*0180*/ 	.word	0x00002940
        /*0184*/ 	.word	0x000000ff
        /*0188*/ 	.word	0x00000000
        /*018c*/ 	.short	0x0101
        /*018e*/ 	.byte	0x04
	.zero		1


	//   ....[16]....
        /*0190*/ 	.word	0x00002e20
        /*0194*/ 	.word	0x000000ff
        /*0198*/ 	.word	0x00000000
        /*019c*/ 	.short	0x0101
        /*019e*/ 	.byte	0x06
	.zero		1


	//   ....[17]....
        /*01a0*/ 	.word	0x000076e0
        /*01a4*/ 	.word	0x00000004
        /*01a8*/ 	.word	0x00000018
        /*01ac*/ 	.short	0x010a
        /*01ae*/ 	.byte	0x3f
	.zero		1


	//   ....[18]....
        /*01b0*/ 	.word	0x00007e60
        /*01b4*/ 	.word	0x00000003
        /*01b8*/ 	.word	0x00000048
        /*01bc*/ 	.short	0x0101
        /*01be*/ 	.byte	0x3f
	.zero		1


	//   ....[19]....
        /*01c0*/ 	.word	0x00008580
        /*01c4*/ 	.word	0x00000007
        /*01c8*/ 	.word	0x00000000
        /*01cc*/ 	.short	0x010a
        /*01ce*/ 	.byte	0x3f
	.zero		1


	//   ....[20]....
        /*01d0*/ 	.word	0x00008600
        /*01d4*/ 	.word	0x00000006
        /*01d8*/ 	.word	0x00000000
        /*01dc*/ 	.short	0x010a
        /*01de*/ 	.byte	0x3f
	.zero		1


	//   ....[21]....
        /*01e0*/ 	.word	0x00008690
        /*01e4*/ 	.word	0x00000003
        /*01e8*/ 	.word	0x00000000
        /*01ec*/ 	.short	0x010a
        /*01ee*/ 	.byte	0x3f
	.zero		1


	//   ....[22]....
        /*01f0*/ 	.word	0x00008770
        /*01f4*/ 	.word	0x00000003
        /*01f8*/ 	.word	0x00000000
        /*01fc*/ 	.short	0x010a
        /*01fe*/ 	.byte	0x3f
	.zero		1


	//   ....[23]....
        /*0200*/ 	.word	0x000087c0
        /*0204*/ 	.word	0x00000003
        /*0208*/ 	.word	0x00000000
        /*020c*/ 	.short	0x010a
        /*020e*/ 	.byte	0x3f
	.zero		1


	//   ....[24]....
        /*0210*/ 	.word	0x00008810
        /*0214*/ 	.word	0x00000007
        /*0218*/ 	.word	0x00000000
        /*021c*/ 	.short	0x010a
        /*021e*/ 	.byte	0x3f
	.zero		1


	//   ....[25]....
        /*0220*/ 	.word	0x000088e0
        /*0224*/ 	.word	0x00000004
        /*0228*/ 	.word	0x00000018
        /*022c*/ 	.short	0x010a
        /*022e*/ 	.byte	0x3f
	.zero		1


	//   ....[26]....
        /*0230*/ 	.word	0x000089b0
        /*0234*/ 	.word	0x00000007
        /*0238*/ 	.word	0x00000000
        /*023c*/ 	.short	0x010a
        /*023e*/ 	.byte	0x3f
	.zero		1


	//   ....[27]....
        /*0240*/ 	.word	0x00008a00
        /*0244*/ 	.word	0x00000006
        /*0248*/ 	.word	0x00000000
        /*024c*/ 	.short	0x010a
        /*024e*/ 	.byte	0x3f
	.zero		1


	//----- nvinfo : EIATTR_NUM_MBARRIERS
	.align		4
.L_36:
        /*0250*/ 	.byte	0x03, 0x38
        /*0252*/ 	.short	0x0008


	//----- nvinfo : EIATTR_EXIT_INSTR_OFFSETS
	.align		4
        /*0254*/ 	.byte	0x04, 0x1c
        /*0256*/ 	.short	(.L_38 - .L_37)


	//   ....[0]....
.L_37:
        /*0258*/ 	.word	0x00000650


	//   ....[1]....
        /*025c*/ 	.word	0x00000f10


	//   ....[2]....
        /*0260*/ 	.word	0x00006a40


	//   ....[3]....
        /*0264*/ 	.word	0x00007060


	//   ....[4]....
        /*0268*/ 	.word	0x000086e0


	//----- nvinfo : EIATTR_MAX_THREADS
	.align		4
.L_38:
        /*026c*/ 	.byte	0x04, 0x05
        /*026e*/ 	.short	(.L_40 - .L_39)
.L_39:
        /*0270*/ 	.word	0x00000180
        /*0274*/ 	.word	0x00000001
        /*0278*/ 	.word	0x00000001


	//----- nvinfo : EIATTR_CRS_STACK_SIZE
	.align		4
.L_40:
        /*027c*/ 	.byte	0x04, 0x1e
        /*027e*/ 	.short	(.L_42 - .L_41)
.L_41:
        /*0280*/ 	.word	0x00000000


	//----- nvinfo : EIATTR_CBANK_PARAM_SIZE
	.align		4
.L_42:
        /*0284*/ 	.byte	0x03, 0x19
        /*0286*/ 	.short	0x0470


	//----- nvinfo : EIATTR_PARAM_CBANK
	.align		4
        /*0288*/ 	.byte	0x04, 0x0a
        /*028a*/ 	.short	(.L_44 - .L_43)
	.align		4
.L_43:
        /*028c*/ 	.word	index@(.nv.constant0._ZN7cutlass13device_kernelINS_4gemm6kernel13GemmUniversalIN4cute5tupleIJiiiiEEENS1_10collective13CollectiveMmaINS1_39MainloopSm90TmaGmmaRmemAWarpSpecializedILi3ENS5_IJNS4_1CILi1EEESB_SB_EEENS1_35KernelTmaWarpSpecializedCooperativeEEENS5_IJNSA_ILi128EEESF_NSA_ILi64EEEEEEfNS5_IJSB_llEEEfNS5_IJlSB_lEEENS4_8TiledMMAINS4_8MMA_AtomIJNS4_4SM904GMMA30MMA_64x128x8_F32TF32TF32_RS_TNILNSN_7ScaleInE1ELSP_1EEEEEENS4_6LayoutINS5_IJNSA_ILi2EEESB_SB_EEENS5_IJSB_NSA_ILi0EEESV_EEEEENS5_IJNS4_10UnderscoreESY_SY_EEEEENS4_13SM90_TMA_LOADENS4_14ComposedLayoutINS4_7SwizzleILi1ELi4ELi3EEENS4_18smem_ptr_flag_bitsILi32EEENSS_INS5_IJNSA_ILi8EEES17_EEENS5_IJSB_S17_EEEEEEENS4_9Copy_AtomIJNS4_39AutoVectorizingCopyWithAssumedAlignmentILi128EEEfEEENS4_8identityES11_NS12_INS13_ILi3ELi4ELi3EEES16_NSS_INS5_IJS17_NSA_ILi32EEEEEENS5_IJS1I_SB_EEEEEEEvS1G_EENS_8epilogue10collective6detail29Sm90TmaWarpSpecializedAdapterINS1P_15DefaultEpilogueIfSJ_SJ_NS1O_6thread17LinearCombinationIfLi1EffLNS1T_9ScaleType4KindE0ELNS_15FloatRoundStyleE2EfEENS1_15EpilogueDefaultEEEEEvvEEEEvNT_6ParamsE)
        /*0290*/ 	.short	0x0210
        /*0292*/ 	.short	0x0470


	//----- nvinfo : EIATTR_SW_WAR
	.align		4
.L_44:
        /*0294*/ 	.byte	0x04, 0x36
        /*0296*/ 	.short	(.L_46 - .L_45)
.L_45:
        /*0298*/ 	.word	0x00000008
.L_46:


//--------------------- .nv.callgraph             --------------------------
	.section	.nv.callgraph,"",@"SHT_CUDA_CALLGRAPH"
	.align	4
	.sectionentsize	8
	.align		4
        /*0000*/ 	.word	0x00000000
	.align		4
        /*0004*/ 	.word	0xffffffff
	.align		4
        /*0008*/ 	.word	index@(_ZN7cutlass13device_kernelINS_4gemm6kernel13GemmUniversalIN4cute5tupleIJiiiiEEENS1_10collective13CollectiveMmaINS1_39MainloopSm90TmaGmmaRmemAWarpSpecializedILi3ENS5_IJNS4_1CILi1EEESB_SB_EEENS1_35KernelTmaWarpSpecializedCooperativeEEENS5_IJNSA_ILi128EEESF_NSA_ILi64EEEEEEfNS5_IJSB_llEEEfNS5_IJlSB_lEEENS4_8TiledMMAINS4_8MMA_AtomIJNS4_4SM904GMMA30MMA_64x128x8_F32TF32TF32_RS_TNILNSN_7ScaleInE1ELSP_1EEEEEENS4_6LayoutINS5_IJNSA_ILi2EEESB_SB_EEENS5_IJSB_NSA_ILi0EEESV_EEEEENS5_IJNS4_10UnderscoreESY_SY_EEEEENS4_13SM90_TMA_LOADENS4_14ComposedLayoutINS4_7SwizzleILi1ELi4ELi3EEENS4_18smem_ptr_flag_bitsILi32EEENSS_INS5_IJNSA_ILi8EEES17_EEENS5_IJSB_S17_EEEEEEENS4_9Copy_AtomIJNS4_39AutoVectorizingCopyWithAssumedAlignmentILi128EEEfEEENS4_8identityES11_NS12_INS13_ILi3ELi4ELi3EEES16_NSS_INS5_IJS17_NSA_ILi32EEEEEENS5_IJS1I_SB_EEEEEEEvS1G_EENS_8epilogue10collective6detail29Sm90TmaWarpSpecializedAdapterINS1P_15DefaultEpilogueIfSJ_SJ_NS1O_6thread17LinearCombinationIfLi1EffLNS1T_9ScaleType4KindE0ELNS_15FloatRoundStyleE2EfEENS1_15EpilogueDefaultEEEEEvvEEEEvNT_6ParamsE)
	.align		4
        /*000c*/ 	.word	index@(__assertfail)
	.align		4
        /*0010*/ 	.word	0x00000000
	.align		4
        /*0014*/ 	.word	0xfffffffe
	.align		4
        /*0018*/ 	.word	0x00000000
	.align		4
        /*001c*/ 	.word	0xfffffffd
	.align		4
        /*0020*/ 	.word	0x00000000
	.align		4
        /*0024*/ 	.word	0xfffffffc


//--------------------- .nv.constant4             --------------------------
	.section	.nv.constant4,"a",@progbits
	.align	8
	.align		8
.nv.constant4:
        /*0000*/ 	.dword	__assertfail
	.align		8
        /*0008*/ 	.dword	__unnamed_1
	.align		8
        /*0010*/ 	.dword	__unnamed_2
	.align		8
        /*0018*/ 	.dword	_ZN40_INTERNAL_30971657_4_k_cu_69030904_378564cuda3std3__45__cpo5beginE
	.align		8
        /*0020*/ 	.dword	_ZN40_INTERNAL_30971657_4_k_cu_69030904_378564cuda3std3__45__cpo3endE
	.align		8
        /*0028*/ 	.dword	_ZN40_INTERNAL_30971657_4_k_cu_69030904_378564cuda3std3__45__cpo6cbeginE
	.align		8
        /*0030*/ 	.dword	_ZN40_INTERNAL_30971657_4_k_cu_69030904_378564cuda3std3__45__cpo4cendE
	.align		8
        /*0038*/ 	.dword	_ZN40_INTERNAL_30971657_4_k_cu_69030904_378564cuda3std3__442_GLOBAL__N__30971657_4_k_cu_69030904_378566ignoreE
	.align		8
        /*0040*/ 	.dword	_ZN40_INTERNAL_30971657_4_k_cu_69030904_378564cuda3std3__419piecewise_constructE
	.align		8
        /*0048*/ 	.dword	_ZN40_INTERNAL_30971657_4_k_cu_69030904_378564cuda3std3__48in_placeE
	.align		8
        /*0050*/ 	.dword	_ZN40_INTERNAL_30971657_4_k_cu_69030904_378564cuda3std6ranges3__45__cpo4swapE
	.align		8
        /*0058*/ 	.dword	_ZN40_INTERNAL_30971657_4_k_cu_69030904_378564cuda3std6ranges3__45__cpo9iter_moveE
	.align		8
        /*0060*/ 	.dword	_ZN40_INTERNAL_30971657_4_k_cu_69030904_378564cute7productE
	.align		8
        /*0068*/ 	.dword	_ZN40_INTERNAL_30971657_4_k_cu_69030904_378564cute1_E
	.align		8
        /*0070*/ 	.dword	$str$24
	.align		8
        /*0078*/ 	.dword	$str$25


//--------------------- .text._ZN7cutlass13device_kernelINS_4gemm6kernel13GemmUniversalIN4cute5tupleIJiiiiEEENS1_10collective13CollectiveMmaINS1_39MainloopSm90TmaGmmaRmemAWarpSpecializedILi3ENS5_IJNS4_1CILi1EEESB_SB_EEENS1_35KernelTmaWarpSpecializedCooperativeEEENS5_IJNSA_ILi128EEESF_NSA_ILi64EEEEEEfNS5_IJSB_llEEEfNS5_IJlSB_lEEENS4_8TiledMMAINS4_8MMA_AtomIJNS4_4SM904GMMA30MMA_64x128x8_F32TF32TF32_RS_TNILNSN_7ScaleInE1ELSP_1EEEEEENS4_6LayoutINS5_IJNSA_ILi2EEESB_SB_EEENS5_IJSB_NSA_ILi0EEESV_EEEEENS5_IJNS4_10UnderscoreESY_SY_EEEEENS4_13SM90_TMA_LOADENS4_14ComposedLayoutINS4_7SwizzleILi1ELi4ELi3EEENS4_18smem_ptr_flag_bitsILi32EEENSS_INS5_IJNSA_ILi8EEES17_EEENS5_IJSB_S17_EEEEEEENS4_9Copy_AtomIJNS4_39AutoVectorizingCopyWithAssumedAlignmentILi128EEEfEEENS4_8identityES11_NS12_INS13_ILi3ELi4ELi3EEES16_NSS_INS5_IJS17_NSA_ILi32EEEEEENS5_IJS1I_SB_EEEEEEEvS1G_EENS_8epilogue10collective6detail29Sm90TmaWarpSpecializedAdapterINS1P_15DefaultEpilogueIfSJ_SJ_NS1O_6thread17LinearCombinationIfLi1EffLNS1T_9ScaleType4KindE0ELNS_15FloatRoundStyleE2EfEENS1_15EpilogueDefaultEEEEEvvEEEEvNT_6ParamsE --------------------------
	.section	.text._ZN7cutlass13device_kernelINS_4gemm6kernel13GemmUniversalIN4cute5tupleIJiiiiEEENS1_10collective13CollectiveMmaINS1_39MainloopSm90TmaGmmaRmemAWarpSpecializedILi3ENS5_IJNS4_1CILi1EEESB_SB_EEENS1_35KernelTmaWarpSpecializedCooperativeEEENS5_IJNSA_ILi128EEESF_NSA_ILi64EEEEEEfNS5_IJSB_llEEEfNS5_IJlSB_lEEENS4_8TiledMMAINS4_8MMA_AtomIJNS4_4SM904GMMA30MMA_64x128x8_F32TF32TF32_RS_TNILNSN_7ScaleInE1ELSP_1EEEEEENS4_6LayoutINS5_IJNSA_ILi2EEESB_SB_EEENS5_IJSB_NSA_ILi0EEESV_EEEEENS5_IJNS4_10UnderscoreESY_SY_EEEEENS4_13SM90_TMA_LOADENS4_14ComposedLayoutINS4_7SwizzleILi1ELi4ELi3EEENS4_18smem_ptr_flag_bitsILi32EEENSS_INS5_IJNSA_ILi8EEES17_EEENS5_IJSB_S17_EEEEEEENS4_9Copy_AtomIJNS4_39AutoVectorizingCopyWithAssumedAlignmentILi128EEEfEEENS4_8identityES11_NS12_INS13_ILi3ELi4ELi3EEES16_NSS_INS5_IJS17_NSA_ILi32EEEEEENS5_IJS1I_SB_EEEEEEEvS1G_EENS_8epilogue10collective6detail29Sm90TmaWarpSpecializedAdapterINS1P_15DefaultEpilogueIfSJ_SJ_NS1O_6thread17LinearCombinationIfLi1EffLNS1T_9ScaleType4KindE0ELNS_15FloatRoundStyleE2EfEENS1_15EpilogueDefaultEEEEEvvEEEEvNT_6ParamsE,"ax",@progbits
	.align	128
.text._ZN7cutlass13device_kernelINS_4gemm6kernel13GemmUniversalIN4cute5tupleIJiiiiEEENS1_10collective13CollectiveMmaINS1_39MainloopSm90TmaGmmaRmemAWarpSpecializedILi3ENS5_IJNS4_1CILi1EEESB_SB_EEENS1_35KernelTmaWarpSpecializedCooperativeEEENS5_IJNSA_ILi128EEESF_NSA_ILi64EEEEEEfNS5_IJSB_llEEEfNS5_IJlSB_lEEENS4_8TiledMMAINS4_8MMA_AtomIJNS4_4SM904GMMA30MMA_64x128x8_F32TF32TF32_RS_TNILNSN_7ScaleInE1ELSP_1EEEEEENS4_6LayoutINS5_IJNSA_ILi2EEESB_SB_EEENS5_IJSB_NSA_ILi0EEESV_EEEEENS5_IJNS4_10UnderscoreESY_SY_EEEEENS4_13SM90_TMA_LOADENS4_14ComposedLayoutINS4_7SwizzleILi1ELi4ELi3EEENS4_18smem_ptr_flag_bitsILi32EEENSS_INS5_IJNSA_ILi8EEES17_EEENS5_IJSB_S17_EEEEEEENS4_9Copy_AtomIJNS4_39AutoVectorizingCopyWithAssumedAlignmentILi128EEEfEEENS4_8identityES11_NS12_INS13_ILi3ELi4ELi3EEES16_NSS_INS5_IJS17_NSA_ILi32EEEEEENS5_IJS1I_SB_EEEEEEEvS1G_EENS_8epilogue10collective6detail29Sm90TmaWarpSpecializedAdapterINS1P_15DefaultEpilogueIfSJ_SJ_NS1O_6thread17LinearCombinationIfLi1EffLNS1T_9ScaleType4KindE0ELNS_15FloatRoundStyleE2EfEENS1_15EpilogueDefaultEEEEEvvEEEEvNT_6ParamsE:
        .type           _ZN7cutlass13device_kernelINS_4gemm6kernel13GemmUniversalIN4cute5tupleIJiiiiEEENS1_10collective13CollectiveMmaINS1_39MainloopSm90TmaGmmaRmemAWarpSpecializedILi3ENS5_IJNS4_1CILi1EEESB_SB_EEENS1_35KernelTmaWarpSpecializedCooperativeEEENS5_IJNSA_ILi128EEESF_NSA_ILi64EEEEEEfNS5_IJSB_llEEEfNS5_IJlSB_lEEENS4_8TiledMMAINS4_8MMA_AtomIJNS4_4SM904GMMA30MMA_64x128x8_F32TF32TF32_RS_TNILNSN_7ScaleInE1ELSP_1EEEEEENS4_6LayoutINS5_IJNSA_ILi2EEESB_SB_EEENS5_IJSB_NSA_ILi0EEESV_EEEEENS5_IJNS4_10UnderscoreESY_SY_EEEEENS4_13SM90_TMA_LOADENS4_14ComposedLayoutINS4_7SwizzleILi1ELi4ELi3EEENS4_18smem_ptr_flag_bitsILi32EEENSS_INS5_IJNSA_ILi8EEES17_EEENS5_IJSB_S17_EEEEEEENS4_9Copy_AtomIJNS4_39AutoVectorizingCopyWithAssumedAlignmentILi128EEEfEEENS4_8identityES11_NS12_INS13_ILi3ELi4ELi3EEES16_NSS_INS5_IJS17_NSA_ILi32EEEEEENS5_IJS1I_SB_EEEEEEEvS1G_EENS_8epilogue10collective6detail29Sm90TmaWarpSpecializedAdapterINS1P_15DefaultEpilogueIfSJ_SJ_NS1O_6thread17LinearCombinationIfLi1EffLNS1T_9ScaleType4KindE0ELNS_15FloatRoundStyleE2EfEENS1_15EpilogueDefaultEEEEEvvEEEEvNT_6ParamsE,@function
        .size           _ZN7cutlass13device_kernelINS_4gemm6kernel13GemmUniversalIN4cute5tupleIJiiiiEEENS1_10collective13CollectiveMmaINS1_39MainloopSm90TmaGmmaRmemAWarpSpecializedILi3ENS5_IJNS4_1CILi1EEESB_SB_EEENS1_35KernelTmaWarpSpecializedCooperativeEEENS5_IJNSA_ILi128EEESF_NSA_ILi64EEEEEEfNS5_IJSB_llEEEfNS5_IJlSB_lEEENS4_8TiledMMAINS4_8MMA_AtomIJNS4_4SM904GMMA30MMA_64x128x8_F32TF32TF32_RS_TNILNSN_7ScaleInE1ELSP_1EEEEEENS4_6LayoutINS5_IJNSA_ILi2EEESB_SB_EEENS5_IJSB_NSA_ILi0EEESV_EEEEENS5_IJNS4_10UnderscoreESY_SY_EEEEENS4_13SM90_TMA_LOADENS4_14ComposedLayoutINS4_7SwizzleILi1ELi4ELi3EEENS4_18smem_ptr_flag_bitsILi32EEENSS_INS5_IJNSA_ILi8EEES17_EEENS5_IJSB_S17_EEEEEEENS4_9Copy_AtomIJNS4_39AutoVectorizingCopyWithAssumedAlignmentILi128EEEfEEENS4_8identityES11_NS12_INS13_ILi3ELi4ELi3EEES16_NSS_INS5_IJS17_NSA_ILi32EEEEEENS5_IJS1I_SB_EEEEEEEvS1G_EENS_8epilogue10collective6detail29Sm90TmaWarpSpecializedAdapterINS1P_15DefaultEpilogueIfSJ_SJ_NS1O_6thread17LinearCombinationIfLi1EffLNS1T_9ScaleType4KindE0ELNS_15FloatRoundStyleE2EfEENS1_15EpilogueDefaultEEEEEvvEEEEvNT_6ParamsE,(.L_x_207 - _ZN7cutlass13device_kernelINS_4gemm6kernel13GemmUniversalIN4cute5tupleIJiiiiEEENS1_10collective13CollectiveMmaINS1_39MainloopSm90TmaGmmaRmemAWarpSpecializedILi3ENS5_IJNS4_1CILi1EEESB_SB_EEENS1_35KernelTmaWarpSpecializedCooperativeEEENS5_IJNSA_ILi128EEESF_NSA_ILi64EEEEEEfNS5_IJSB_llEEEfNS5_IJlSB_lEEENS4_8TiledMMAINS4_8MMA_AtomIJNS4_4SM904GMMA30MMA_64x128x8_F32TF32TF32_RS_TNILNSN_7ScaleInE1ELSP_1EEEEEENS4_6LayoutINS5_IJNSA_ILi2EEESB_SB_EEENS5_IJSB_NSA_ILi0EEESV_EEEEENS5_IJNS4_10UnderscoreESY_SY_EEEEENS4_13SM90_TMA_LOADENS4_14ComposedLayoutINS4_7SwizzleILi1ELi4ELi3EEENS4_18smem_ptr_flag_bitsILi32EEENSS_INS5_IJNSA_ILi8EEES17_EEENS5_IJSB_S17_EEEEEEENS4_9Copy_AtomIJNS4_39AutoVectorizingCopyWithAssumedAlignmentILi128EEEfEEENS4_8identityES11_NS12_INS13_ILi3ELi4ELi3EEES16_NSS_INS5_IJS17_NSA_ILi32EEEEEENS5_IJS1I_SB_EEEEEEEvS1G_EENS_8epilogue10collective6detail29Sm90TmaWarpSpecializedAdapterINS1P_15DefaultEpilogueIfSJ_SJ_NS1O_6thread17LinearCombinationIfLi1EffLNS1T_9ScaleType4KindE0ELNS_15FloatRoundStyleE2EfEENS1_15EpilogueDefaultEEEEEvvEEEEvNT_6ParamsE)
        .other          _ZN7cutlass13device_kernelINS_4gemm6kernel13GemmUniversalIN4cute5tupleIJiiiiEEENS1_10collective13CollectiveMmaINS1_39MainloopSm90TmaGmmaRmemAWarpSpecializedILi3ENS5_IJNS4_1CILi1EEESB_SB_EEENS1_35KernelTmaWarpSpecializedCooperativeEEENS5_IJNSA_ILi128EEESF_NSA_ILi64EEEEEEfNS5_IJSB_llEEEfNS5_IJlSB_lEEENS4_8TiledMMAINS4_8MMA_AtomIJNS4_4SM904GMMA30MMA_64x128x8_F32TF32TF32_RS_TNILNSN_7ScaleInE1ELSP_1EEEEEENS4_6LayoutINS5_IJNSA_ILi2EEESB_SB_EEENS5_IJSB_NSA_ILi0EEESV_EEEEENS5_IJNS4_10UnderscoreESY_SY_EEEEENS4_13SM90_TMA_LOADENS4_14ComposedLayoutINS4_7SwizzleILi1ELi4ELi3EEENS4_18smem_ptr_flag_bitsILi32EEENSS_INS5_IJNSA_ILi8EEES17_EEENS5_IJSB_S17_EEEEEEENS4_9Copy_AtomIJNS4_39AutoVectorizingCopyWithAssumedAlignmentILi128EEEfEEENS4_8identityES11_NS12_INS13_ILi3ELi4ELi3EEES16_NSS_INS5_IJS17_NSA_ILi32EEEEEENS5_IJS1I_SB_EEEEEEEvS1G_EENS_8epilogue10collective6detail29Sm90TmaWarpSpecializedAdapterINS1P_15DefaultEpilogueIfSJ_SJ_NS1O_6thread17LinearCombinationIfLi1EffLNS1T_9ScaleType4KindE0ELNS_15FloatRoundStyleE2EfEENS1_15EpilogueDefaultEEEEEvvEEEEvNT_6ParamsE,@"STO_CUDA_ENTRY STV_DEFAULT"
_ZN7cutlass13device_kernelINS_4gemm6kernel13GemmUniversalIN4cute5tupleIJiiiiEEENS1_10collective13CollectiveMmaINS1_39MainloopSm90TmaGmmaRmemAWarpSpecializedILi3ENS5_IJNS4_1CILi1EEESB_SB_EEENS1_35KernelTmaWarpSpecializedCooperativeEEENS5_IJNSA_ILi128EEESF_NSA_ILi64EEEEEEfNS5_IJSB_llEEEfNS5_IJlSB_lEEENS4_8TiledMMAINS4_8MMA_AtomIJNS4_4SM904GMMA30MMA_64x128x8_F32TF32TF32_RS_TNILNSN_7ScaleInE1ELSP_1EEEEEENS4_6LayoutINS5_IJNSA_ILi2EEESB_SB_EEENS5_IJSB_NSA_ILi0EEESV_EEEEENS5_IJNS4_10UnderscoreESY_SY_EEEEENS4_13SM90_TMA_LOADENS4_14ComposedLayoutINS4_7SwizzleILi1ELi4ELi3EEENS4_18smem_ptr_flag_bitsILi32EEENSS_INS5_IJNSA_ILi8EEES17_EEENS5_IJSB_S17_EEEEEEENS4_9Copy_AtomIJNS4_39AutoVectorizingCopyWithAssumedAlignmentILi128EEEfEEENS4_8identityES11_NS12_INS13_ILi3ELi4ELi3EEES16_NSS_INS5_IJS17_NSA_ILi32EEEEEENS5_IJS1I_SB_EEEEEEEvS1G_EENS_8epilogue10collective6detail29Sm90TmaWarpSpecializedAdapterINS1P_15DefaultEpilogueIfSJ_SJ_NS1O_6thread17LinearCombinationIfLi1EffLNS1T_9ScaleType4KindE0ELNS_15FloatRoundStyleE2EfEENS1_15EpilogueDefaultEEEEEvvEEEEvNT_6ParamsE:
[----:B------:R-:W0:Y:S01]  /*0000*/  LDC R1, c[0x0][0x28] ;  /* 0x00000a00ff017b82 */ /* 0x000e220000000800 */
[----:B------:R-:W1:Y:S01]  /*0010*/  S2R R0, SR_TID.X ;  /* 0x0000000000007919 */ /* 0x000e620000002100 */
[----:B------:R-:W-:Y:S01]  /*0020*/  ELECT P0, URZ, PT ;  /* 0x00000000003f782f */ /* 0x000fe20003800000 */
[----:B------:R-:W-:Y:S01]  /*0030*/  BSSY B0, `(.L_x_0) ;  /* 0x000000f000007945 */ /* 0x000fe20003800000 */
[--C-:B-1----:R-:W-:Y:S02]  /*0040*/  SHF.R.U32.HI R3, RZ, 0x5, R0.reuse ;  /* 0x00000005ff037819 */ /* 0x102fe40000011600 */
[----:B------:R-:W-:-:S03]  /*0050*/  SHF.R.U32.HI R7, RZ, 0x7, R0 ;  /* 0x00000007ff077819 */ /* 0x000fc60000011600 */
[----:B------:R-:W1:Y:S04]  /*0060*/  SHFL.IDX PT, R5, R3, RZ, 0x1f ;  /* 0x00001fff03057589 */ /* 0x000e6800000e0000 */
[----:B------:R2:W3:Y:S01]  /*0070*/  SHFL.IDX PT, R11, R7, RZ, 0x1f ;  /* 0x00001fff070b7589 */ /* 0x0004e200000e0000 */
[----:B-1----:R-:W-:-:S13]  /*0080*/  ISETP.NE.OR P0, PT, R5, RZ, !P0 ;  /* 0x000000ff0500720c */ /* 0x002fda0004705670 */
[----:B0-23--:R-:W-:Y:S05]  /*0090*/  @P0 BRA `(.L_x_1) ;  /* 0x0000000000200947 */ /* 0x00dfea0003800000 */
[----:B------:R-:W-:Y:S02]  /*00a0*/  ULDC.64 UR4, c[0x0][0x198] ;  /* 0x0000660000047ab9 */ /* 0x000fe40000000a00 */
[----:B------:R-:W-:Y:S02]  /*00b0*/  UIADD3 UR6, UP0, UR4, 0xf0, URZ ;  /* 0x000000f004067890 */ /* 0x000fe4000ff1e03f */
[----:B------:R-:W-:Y:S02]  /*00c0*/  UIADD3 UR4, UP1, UR4, 0x1f0, URZ ;  /* 0x000001f004047890 */ /* 0x000fe4000ff3e03f */
[----:B------:R-:W-:Y:S02]  /*00d0*/  UIADD3.X UR7, URZ, UR5, URZ, UP0, !UPT ;  /* 0x000000053f077290 */ /* 0x000fe400087fe43f */
[----:B------:R-:W-:-:S07]  /*00e0*/  UIADD3.X UR5, URZ, UR5, URZ, UP1, !UPT ;  /* 0x000000053f057290 */ /* 0x000fce0008ffe43f */
[----:B------:R0:W-:Y:S02]  /*00f0*/  UTMACCTL.PF [UR6] ;  /* 0x00000000060079b9 */ /* 0x0001e40008040000 */
[----:B------:R0:W-:Y:S02]  /*0100*/  UTMACCTL.PF [UR4] ;  /* 0x00000000040079b9 */ /* 0x0001e40008040000 */
[----:B0-----:R-:W-:Y:S01]  /*0110*/  NOP ;  /* 0x0000000000007918 */ /* 0x001fe20000000000 */
.L_x_1:
[----:B------:R-:W-:Y:S05]  /*0120*/  BSYNC B0 ;  /* 0x0000000000007941 */ /* 0x000fea0003800000 */
.L_x_0:
[----:B------:R-:W0:Y:S02]  /*0130*/  SHFL.IDX PT, R2, R3, RZ, 0x1f ;  /* 0x00001fff03027589 */ /* 0x000e2400000e0000 */
[----:B0-----:R-:W-:-:S13]  /*0140*/  ISETP.NE.AND P0, PT, R2, RZ, PT ;  /* 0x000000ff0200720c */ /* 0x001fda0003f05270 */
[----:B------:R-:W-:Y:S05]  /*0150*/  @P0 BRA `(.L_x_2) ;  /* 0x0000000000500947 */ /* 0x000fea0003800000 */
[----:B------:R-:W0:Y:S01]  /*0160*/  S2UR UR8, SR_CgaCtaId ;  /* 0x00000000000879c3 */ /* 0x000e220000008800 */
[----:B------:R-:W-:Y:S01]  /*0170*/  UMOV UR4, 0x400 ;  /* 0x0000040000047882 */ /* 0x000fe20000000000 */
[----:B------:R-:W-:Y:S01]  /*0180*/  UMOV UR5, 0x1 ;  /* 0x0000000100057882 */ /* 0x000fe20000000000 */
[----:B------:R-:W-:Y:S01]  /*0190*/  UMOV UR6, 0x100 ;  /* 0x0000010000067882 */ /* 0x000fe20000000000 */
[----:B------:R-:W-:Y:S01]  /*01a0*/  ELECT P0, URZ, PT ;  /* 0x00000000003f782f */ /* 0x000fe20003800000 */
[----:B------:R-:W-:-:S04]  /*01b0*/  UIADD3 UR6, -UR6, 0x100000, URZ ;  /* 0x0010000006067890 */ /* 0x000fc8000fffe13f */
[----:B------:R-:W-:Y:S02]  /*01c0*/  USHF.L.U32 UR7, UR6, 0xb, URZ ;  /* 0x0000000b06077899 */ /* 0x000fe4000800063f */
[----:B------:R-:W-:Y:S02]  /*01d0*/  USHF.L.U32 UR6, UR6, 0x1, URZ ;  /* 0x0000000106067899 */ /* 0x000fe4000800063f */
[----:B0-----:R-:W-:Y:S02]  /*01e0*/  ULEA UR8, UR8, UR4, 0x18 ;  /* 0x0000000408087291 */ /* 0x001fe4000f8ec03f */
[----:B------:R-:W-:-:S04]  /*01f0*/  UIADD3 UR4, -UR5, 0x100000, URZ ;  /* 0x0010000005047890 */ /* 0x000fc8000fffe13f */
[----:B------:R-:W-:Y:S02]  /*0200*/  USHF.L.U32 UR5, UR4, 0xb, URZ ;  /* 0x0000000b04057899 */ /* 0x000fe4000800063f */
[----:B------:R-:W-:Y:S01]  /*0210*/  USHF.L.U32 UR4, UR4, 0x1, URZ ;  /* 0x0000000104047899 */ /* 0x000fe2000800063f */
[----:B------:R-:W0:Y:S11]  /*0220*/  FENCE.VIEW.ASYNC.S ;  /* 0x00000000000073c6 */ /* 0x000e360000000000 */
[----:B0-----:R0:W1:Y:S01]  /*0230*/  SYNCS.EXCH.64 URZ, [UR8], UR4 ;  /* 0x00000004083f75b2 */ /* 0x0010620008000100 */
[----:B------:R0:W2:Y:S01]  /*0240*/  SYNCS.EXCH.64 URZ, [UR8+0x18], UR6 ;  /* 0x00001806083f75b2 */ /* 0x0000a20008000100 */
[----:B------:R0:W3:Y:S01]  /*0250*/  SYNCS.EXCH.64 URZ, [UR8+0x8], UR4 ;  /* 0x00000804083f75b2 */ /* 0x0000e20008000100 */
[----:B------:R0:W4:Y:S01]  /*0260*/  SYNCS.EXCH.64 URZ, [UR8+0x20], UR6 ;  /* 0x00002006083f75b2 */ /* 0x0001220008000100 */
[----:B------:R0:W0:Y:S01]  /*0270*/  SYNCS.EXCH.64 URZ, [UR8+0x10], UR4 ;  /* 0x00001004083f75b2 */ /* 0x0000220008000100 */
[----:B------:R0:W0:Y:S01]  /*0280*/  SYNCS.EXCH.64 URZ, [UR8+0x28], UR6 ;  /* 0x00002806083f75b2 */ /* 0x0000220008000100 */
[----:B------:R-:W-:Y:S01]  /*0290*/  NOP ;  /* 0x0000000000007918 */ /* 0x000fe20000000000 */
.L_x_2:
[----:B------:R-:W5:Y:S01]  /*02a0*/  SHFL.IDX PT, R3, R3, RZ, 0x1f ;  /* 0x00001fff03037589 */ /* 0x000f6200000e0000 */
[----:B------:R-:W-:Y:S01]  /*02b0*/  ELECT P0, URZ, PT ;  /* 0x00000000003f782f */ /* 0x000fe20003800000 */
[----:B------:R-:W1:Y:S01]  /*02c0*/  LDC R2, c[0x0][0x65c] ;  /* 0x00019700ff027b82 */ /* 0x000e620000000800 */
[----:B------:R-:W-:Y:S01]  /*02d0*/  SHF.R.S32.HI R8, RZ, 0x1f, R5 ;  /* 0x0000001fff087819 */ /* 0x000fe20000011405 */
[----:B------:R-:W2:Y:S01]  /*02e0*/  S2R R6, SR_CTAID.Y ;  /* 0x0000000000067919 */ /* 0x000ea20000002600 */
[----:B0-----:R-:W-:Y:S01]  /*02f0*/  UMOV UR4, 0x20 ;  /* 0x0000002000047882 */ /* 0x001fe20000000000 */
[----:B------:R-:W-:Y:S01]  /*0300*/  NOP ;  /* 0x0000000000007918 */ /* 0x000fe20000000000 */
[----:B------:R-:W-:Y:S01]  /*0310*/  ISETP.NE.AND P2, PT, R11, RZ, PT ;  /* 0x000000ff0b00720c */ /* 0x000fe20003f45270 */
[----:B------:R-:W0:Y:S01]  /*0320*/  S2R R4, SR_CTAID.X ;  /* 0x0000000000047919 */ /* 0x000e220000002500 */
[----:B------:R-:W-:Y:S01]  /*0330*/  NOP ;  /* 0x0000000000007918 */ /* 0x000fe20000000000 */
[----:B------:R-:W-:-:S02]  /*0340*/  LOP3.LUT R26, R26, 0xfffffffd, RZ, 0xc0, !PT ;  /* 0xfffffffd1a1a7812 */ /* 0x000fc400078ec0ff */
[----:B------:R-:W-:Y:S02]  /*0350*/  LOP3.LUT R32, R0, 0x7f, RZ, 0xc0, !PT ;  /* 0x0000007f00207812 */ /* 0x000fe400078ec0ff */
[----:B-----5:R-:W-:Y:S02]  /*0360*/  ISETP.NE.OR P0, PT, R3, RZ, !P0 ;  /* 0x000000ff0300720c */ /* 0x020fe40004705670 */
[----:B-1----:R-:W-:Y:S02]  /*0370*/  ISETP.NE.AND P3, PT, R2, 0x1, PT ;  /* 0x000000010200780c */ /* 0x002fe40003f65270 */
[----:B------:R-:W-:-:S04]  /*0380*/  LEA.HI R3, R8, R5, RZ, 0x2 ;  /* 0x0000000508037211 */ /* 0x000fc800078f10ff */
[----:B------:R-:W-:-:S05]  /*0390*/  LOP3.LUT R10, R3, 0xfffffffc, RZ, 0xc0, !PT ;  /* 0xfffffffc030a7812 */ /* 0x000fca00078ec0ff */
[----:B------:R-:W-:Y:S01]  /*03a0*/  VOTEU.ALL UP0, P0 ;  /* 0x00000000003f7886 */ /* 0x000fe20000000000 */
[----:B------:R-:W-:Y:S01]  /*03b0*/  IMAD.IADD R3, R5, 0x1, -R10 ;  /* 0x0000000105037824 */ /* 0x000fe200078e0a0a */
[----:B------:R-:W0:Y:S01]  /*03c0*/  @P3 LDC R17, c[0x0][0x10] ;  /* 0x00000400ff113b82 */ /* 0x000e220000000800 */
[----:B------:R-:W-:Y:S01]  /*03d0*/  VOTEU.ALL UP1, P0 ;  /* 0x00000000003f7886 */ /* 0x000fe20000020000 */
[----:B--2---:R-:W-:Y:S01]  /*03e0*/  @P3 IMAD.MOV.U32 R8, RZ, RZ, R6 ;  /* 0x000000ffff083224 */ /* 0x004fe200078e0006 */
[----:B------:R-:W-:Y:S01]  /*03f0*/  @!UP0 UMOV UR6, 0x400 ;  /* 0x0000040000068882 */ /* 0x000fe20000000000 */
[----:B------:R-:W-:-:S04]  /*0400*/  @!UP0 UIADD3 UR4, -UR4, 0x100000, URZ ;  /* 0x0010000004048890 */ /* 0x000fc8000fffe13f */
[----:B------:R-:W-:Y:S02]  /*0410*/  @!UP0 USHF.L.U32 UR5, UR4, 0xb, URZ ;  /* 0x0000000b04058899 */ /* 0x000fe4000800063f */
[----:B------:R-:W-:Y:S01]  /*0420*/  @!UP0 USHF.L.U32 UR4, UR4, 0x1, URZ ;  /* 0x0000000104048899 */ /* 0x000fe2000800063f */
[----:B------:R-:W-:Y:S01]  /*0430*/  ISETP.NE.AND P1, PT, R3, 0x3, PT ;  /* 0x000000030300780c */ /* 0x000fe20003f25270 */
[----:B------:R-:W-:Y:S01]  /*0440*/  @P3 IMAD.MOV.U32 R9, RZ, RZ, RZ ;  /* 0x000000ffff093224 */ /* 0x000fe200078e00ff */
[----:B------:R-:W-:Y:S01]  /*0450*/  @P3 LOP3.LUT R26, R26, 0x2, RZ, 0xfc, !PT ;  /* 0x000000021a1a3812 */ /* 0x000fe200078efcff */
[----:B------:R-:W1:Y:S01]  /*0460*/  @!UP0 S2UR UR7, SR_CgaCtaId ;  /* 0x00000000000789c3 */ /* 0x000e620000008800 */
[----:B------:R-:W-:-:S07]  /*0470*/  IMAD.MOV.U32 R5, RZ, RZ, RZ ;  /* 0x000000ffff057224 */ /* 0x000fce00078e00ff */
[----:B------:R-:W2:Y:S01]  /*0480*/  @!P3 LDC R13, c[0x0][0xc] ;  /* 0x00000300ff0dbb82 */ /* 0x000ea20000000800 */
[----:B0-----:R-:W-:Y:S01]  /*0490*/  @P3 IMAD.WIDE.U32 R16, R4, R17, R8 ;  /* 0x0000001104103225 */ /* 0x001fe200078e0008 */
[----:B-1----:R-:W-:Y:S01]  /*04a0*/  @!UP0 ULEA UR8, UR7, UR6, 0x18 ;  /* 0x0000000607088291 */ /* 0x002fe2000f8ec03f */
[----:B------:R-:W-:Y:S02]  /*04b0*/  VOTEU.ALL UP0, P0 ;  /* 0x00000000003f7886 */ /* 0x000fe40000000000 */
[----:B------:R-:W-:Y:S01]  /*04c0*/  ULDC UR6, c[0x0][0xc] ;  /* 0x0000030000067ab9 */ /* 0x000fe20000000800 */
[----:B------:R-:W-:Y:S01]  /*04d0*/  ISETP.EQ.OR P0, PT, R3, RZ, !P1 ;  /* 0x000000ff0300720c */ /* 0x000fe20004f02670 */
[----:B------:R-:W-:-:S03]  /*04e0*/  ULDC UR7, c[0x0][0x10] ;  /* 0x0000040000077ab9 */ /* 0x000fc60000000800 */
[C---:B------:R-:W-:Y:S01]  /*04f0*/  ISETP.EQ.AND P0, PT, R11.reuse, RZ, P0 ;  /* 0x000000ff0b00720c */ /* 0x040fe20000702270 */
[----:B------:R-:W-:Y:S02]  /*0500*/  VIADD R11, R11, 0xffffffff ;  /* 0xffffffff0b0b7836 */ /* 0x000fe40000000000 */
[----:B--2---:R-:W-:Y:S01]  /*0510*/  @!P3 IMAD.WIDE.U32 R8, R13, R6, R4 ;  /* 0x000000060d08b225 */ /* 0x004fe200078e0004 */
[----:B------:R-:W0:Y:S02]  /*0520*/  FENCE.VIEW.ASYNC.S ;  /* 0x00000000000073c6 */ /* 0x000e240000000000 */
[----:B0-----:R-:W3:Y:S01]  /*0530*/  @!UP0 SYNCS.EXCH.64 URZ, [UR8+0x40], UR4 ;  /* 0x00004004083f85b2 */ /* 0x001ee20008000100 */
[----:B------:R-:W-:Y:S01]  /*0540*/  SEL R18, RZ, 0x1, !P0 ;  /* 0x00000001ff127807 */ /* 0x000fe20004000000 */
[----:B------:R-:W-:Y:S01]  /*0550*/  @P3 IMAD.MOV.U32 R13, RZ, RZ, RZ ;  /* 0x000000ffff0d3224 */ /* 0x000fe200078e00ff */
[----:B------:R-:W-:Y:S01]  /*0560*/  ISETP.GE.U32.AND P1, PT, R11, 0x2, PT ;  /* 0x000000020b00780c */ /* 0x000fe20003f26070 */
[----:B------:R-:W-:-:S02]  /*0570*/  @!P3 IMAD.MOV.U32 R16, RZ, RZ, R8 ;  /* 0x000000ffff10b224 */ /* 0x000fc400078e0008 */
[----:B------:R-:W-:Y:S01]  /*0580*/  @P3 IMAD.IADD R17, R17, 0x1, R13 ;  /* 0x0000000111113824 */ /* 0x000fe200078e020d */
[----:B------:R-:W-:Y:S01]  /*0590*/  SEL R18, R18, 0x2, P1 ;  /* 0x0000000212127807 */ /* 0x000fe20000800000 */
[----:B------:R-:W-:Y:S01]  /*05a0*/  @!P3 IMAD.MOV.U32 R17, RZ, RZ, R9 ;  /* 0x000000ffff11b224 */ /* 0x000fe200078e0009 */
[----:B------:R0:W3:Y:S01]  /*05b0*/  @!UP1 SYNCS.EXCH.64 URZ, [UR8+0x48], UR4 ;  /* 0x00004804083f95b2 */ /* 0x0000e20008000100 */
[----:B------:R-:W-:Y:S01]  /*05c0*/  NOP ;  /* 0x0000000000007918 */ /* 0x000fe20000000000 */
[----:B0-----:R-:W-:-:S03]  /*05d0*/  UIMAD.WIDE.U32 UR4, UR6, UR7, URZ ;  /* 0x00000007060472a5 */ /* 0x001fc6000f8e003f */
[----:B------:R-:W-:Y:S02]  /*05e0*/  ULDC UR6, c[0x0][0x14] ;  /* 0x0000050000067ab9 */ /* 0x000fe40000000800 */
[----:B------:R-:W-:Y:S02]  /*05f0*/  UIMAD.WIDE.U32 UR54, UR4, UR6, URZ ;  /* 0x00000006043672a5 */ /* 0x000fe4000f8e003f */
[----:B------:R-:W-:-:S04]  /*0600*/  UIMAD UR45, UR5, UR6, URZ ;  /* 0x00000006052d72a4 */ /* 0x000fc8000f8e023f */
[----:B------:R-:W-:Y:S01]  /*0610*/  UIADD3 UR45, UR55, UR45, URZ ;  /* 0x0000002d372d7290 */ /* 0x000fe2000fffe03f */
[----:B---34-:R-:W-:Y:S06]  /*0620*/  BAR.SYNC.DEFER_BLOCKING 0x0 ;  /* 0x0000000000007b1d */ /* 0x018fec0000010000 */
[----:B------:R-:W-:Y:S05]  /*0630*/  @!P2 BRA `(.L_x_3) ;  /* 0x000000640004a947 */ /* 0x000fea0003800000 */
[----:B------:R-:W-:-:S13]  /*0640*/  ISETP.GT.U32.AND P0, PT, R11, 0x1, PT ;  /* 0x000000010b00780c */ /* 0x000fda0003f04070 */
[----:B------:R-:W-:Y:S05]  /*0650*/  @P0 EXIT ;  /* 0x000000000000094d */ /* 0x000fea0003800000 */
[----:B------:R-:W-:Y:S01]  /*0660*/  ULDC.64 UR4, c[0x0][0x650] ;  /* 0x0001940000047ab9 */ /* 0x000fe20000000a00 */
[----:B------:R-:W-:Y:S01]  /*0670*/  PRMT R3, RZ, 0x7610, R3 ;  /* 0x00007610ff037816 */ /* 0x000fe20000000003 */
[----:B------:R-:W-:Y:S01]  /*0680*/  IMAD.MOV.U32 R103, RZ, RZ, -0x1 ;  /* 0xffffffffff677424 */ /* 0x000fe200078e00ff */
[----:B------:R-:W-:Y:S01]  /*0690*/  ISETP.GE.U32.AND P0, PT, R16, UR4, PT ;  /* 0x0000000410007c0c */ /* 0x000fe2000bf06070 */
[----:B------:R-:W-:Y:S02]  /*06a0*/  IMAD.MOV.U32 R104, RZ, RZ, -0x1 ;  /* 0xffffffffff687424 */ /* 0x000fe400078e00ff */
[----:B------:R-:W-:Y:S01]  /*06b0*/  IMAD.MOV.U32 R89, RZ, RZ, -0x1 ;  /* 0xffffffffff597424 */ /* 0x000fe200078e00ff */
[----:B------:R-:W-:-:S13]  /*06c0*/  ISETP.GE.U32.AND.EX P0, PT, R17, UR5, PT, P0 ;  /* 0x0000000511007c0c */ /* 0x000fda000bf06100 */
[----:B------:R-:W-:Y:S05]  /*06d0*/  @P0 BRA `(.L_x_4) ;  /* 0x0000000400540947 */ /* 0x000fea0003800000 */
[----:B------:R-:W0:Y:S01]  /*06e0*/  LDC.64 R20, c[0x0][0x628] ;  /* 0x00018a00ff147b82 */ /* 0x000e220000000a00 */
[----:B------:R-:W-:Y:S02]  /*06f0*/  IMAD.MOV.U32 R8, RZ, RZ, R16 ;  /* 0x000000ffff087224 */ /* 0x000fe400078e0010 */
[----:B------:R-:W-:-:S05]  /*0700*/  IMAD.MOV.U32 R9, RZ, RZ, R17 ;  /* 0x000000ffff097224 */ /* 0x000fca00078e0011 */
[----:B------:R-:W1:Y:S08]  /*0710*/  LDC R14, c[0x0][0x630] ;  /* 0x00018c00ff0e7b82 */ /* 0x000e700000000800 */
[----:B------:R-:W2:Y:S01]  /*0720*/  LDC.64 R22, c[0x0][0x620] ;  /* 0x00018800ff167b82 */ /* 0x000ea20000000a00 */
[----:B0-----:R-:W-:-:S04]  /*0730*/  ISETP.NE.U32.AND P0, PT, R20, RZ, PT ;  /* 0x000000ff1400720c */ /* 0x001fc80003f05070 */
[----:B------:R-:W-:-:S13]  /*0740*/  ISETP.NE.AND.EX P0, PT, R21, RZ, PT, P0 ;  /* 0x000000ff1500720c */ /* 0x000fda0003f05300 */
[----:B-12---:R-:W-:Y:S05]  /*0750*/  @!P0 BRA `(.L_x_5) ;  /* 0x0000000000288947 */ /* 0x006fea0003800000 */
[----:B------:R-:W0:Y:S02]  /*0760*/  LDC R3, c[0x0][0x634] ;  /* 0x00018d00ff037b82 */ /* 0x000e240000000800 */
[----:B0-----:R-:W-:-:S04]  /*0770*/  IADD3 R3, P0, R16, R3, RZ ;  /* 0x0000000310037210 */ /* 0x001fc80007f1e0ff */
[----:B------:R-:W-:-:S05]  /*0780*/  IADD3.X R15, RZ, R17, RZ, P0, !PT ;  /* 0x00000011ff0f7210 */ /* 0x000fca00007fe4ff */
[----:B------:R-:W-:-:S04]  /*0790*/  IMAD.WIDE.U32 R8, R15, R20, RZ ;  /* 0x000000140f087225 */ /* 0x000fc800078e00ff */
[----:B------:R-:W-:-:S04]  /*07a0*/  IMAD.WIDE.U32 R10, P0, R3, R21, R8 ;  /* 0x00000015030a7225 */ /* 0x000fc80007800008 */
[----:B------:R-:W-:-:S04]  /*07b0*/  IMAD.WIDE.U32 R8, R3, R20, RZ ;  /* 0x0000001403087225 */ /* 0x000fc800078e00ff */
[----:B------:R-:W-:Y:S01]  /*07c0*/  IMAD.X R13, RZ, RZ, RZ, P0 ;  /* 0x000000ffff0d7224 */ /* 0x000fe200000e06ff */
[----:B------:R-:W-:Y:S01]  /*07d0*/  IADD3 RZ, P0, R9, R10, RZ ;  /* 0x0000000a09ff7210 */ /* 0x000fe20007f1e0ff */
[----:B------:R-:W-:-:S04]  /*07e0*/  IMAD.MOV.U32 R12, RZ, RZ, R11 ;  /* 0x000000ffff0c7224 */ /* 0x000fc800078e000b */
[----:B------:R-:W-:-:S08]  /*07f0*/  IMAD.WIDE.U32.X R8, R15, R21, R12, P0 ;  /* 0x000000150f087225 */ /* 0x000fd000000e040c */
.L_x_5:
[-CC-:B------:R-:W-:Y:S01]  /*0800*/  SHF.R.U64 R89, R8, R14.reuse, R9.reuse ;  /* 0x0000000e08597219 */ /* 0x180fe20000001209 */
[----:B------:R-:W0:Y:S01]  /*0810*/  LDC R12, c[0x0][0x618] ;  /* 0x00018600ff0c7b82 */ /* 0x000e220000000800 */
[----:B------:R-:W-:Y:S01]  /*0820*/  SHF.R.U32.HI R5, RZ, R14, R9 ;  /* 0x0000000eff057219 */ /* 0x000fe20000011609 */
[----:B------:R-:W-:Y:S01]  /*0830*/  ULDC UR4, c[0x0][0x150] ;  /* 0x0000540000047ab9 */ /* 0x000fe20000000800 */
[----:B------:R-:W-:Y:S02]  /*0840*/  IADD3 R11, P0, RZ, -R89, RZ ;  /* 0x80000059ff0b7210 */ /* 0x000fe40007f1e0ff */
[----:B------:R-:W-:-:S03]  /*0850*/  I2FP.F32.U32 R3, R4 ;  /* 0x0000000400037245 */ /* 0x000fc60000201000 */
[----:B------:R-:W1:Y:S01]  /*0860*/  LDC.64 R24, c[0x0][0x640] ;  /* 0x00019000ff187b82 */ /* 0x000e620000000a00 */
[----:B------:R-:W-:Y:S02]  /*0870*/  IMAD.X R13, RZ, RZ, ~R5, P0 ;  /* 0x000000ffff0d7224 */ /* 0x000fe400000e0e05 */
[----:B------:R-:W-:Y:S01]  /*0880*/  FMUL R3, R3, UR4 ;  /* 0x0000000403037c20 */ /* 0x000fe20008400000 */
[----:B------:R-:W-:Y:S01]  /*0890*/  IMAD.WIDE.U32 R8, R11, R22, R16 ;  /* 0x000000160b087225 */ /* 0x000fe200078e0010 */
[----:B------:R-:W-:-:S03]  /*08a0*/  ULDC UR4, c[0x0][0x154] ;  /* 0x0000550000047ab9 */ /* 0x000fc60000000800 */
[----:B------:R-:W-:Y:S01]  /*08b0*/  IMAD R10, R13, R22, RZ ;  /* 0x000000160d0a7224 */ /* 0x000fe200078e02ff */
[----:B------:R-:W2:Y:S01]  /*08c0*/  LDC R5, c[0x0][0x144] ;  /* 0x00005100ff057b82 */ /* 0x000ea20000000800 */
[----:B------:R-:W3:Y:S02]  /*08d0*/  F2I.U32.TRUNC.NTZ R3, R3 ;  /* 0x0000000300037305 */ /* 0x000ee4000020f000 */
[----:B------:R-:W-:-:S04]  /*08e0*/  IMAD R11, R11, R23, R10 ;  /* 0x000000170b0b7224 */ /* 0x000fc800078e020a */
[----:B------:R-:W-:Y:S01]  /*08f0*/  IMAD.IADD R9, R9, 0x1, R11 ;  /* 0x0000000109097824 */ /* 0x000fe200078e020b */
[----:B------:R-:W4:Y:S01]  /*0900*/  LDC R14, c[0x0][0x608] ;  /* 0x00018200ff0e7b82 */ /* 0x000f220000000800 */
[----:B------:R-:W-:-:S03]  /*0910*/  IMAD.MOV.U32 R11, RZ, RZ, -0x1 ;  /* 0xffffffffff0b7424 */ /* 0x000fc600078e00ff */
[----:B0-----:R-:W-:Y:S02]  /*0920*/  SHF.R.U64 R20, R8, R12, R9 ;  /* 0x0000000c08147219 */ /* 0x001fe40000001209 */
[----:B------:R-:W-:Y:S02]  /*0930*/  I2FP.F32.U32 R8, R6 ;  /* 0x0000000600087245 */ /* 0x000fe40000201000 */
[----:B------:R-:W0:Y:S01]  /*0940*/  LDC R22, c[0x0][0x658] ;  /* 0x00019600ff167b82 */ /* 0x000e220000000800 */
[----:B-1----:R-:W-:Y:S01]  /*0950*/  ISETP.NE.U32.AND P0, PT, R24, RZ, PT ;  /* 0x000000ff1800720c */ /* 0x002fe20003f05070 */
[----:B---3--:R-:W-:Y:S01]  /*0960*/  IMAD.MOV R10, RZ, RZ, -R3 ;  /* 0x000000ffff0a7224 */ /* 0x008fe200078e0a03 */
[----:B------:R-:W-:Y:S01]  /*0970*/  SHF.R.U32.HI R9, RZ, R12, R9 ;  /* 0x0000000cff097219 */ /* 0x000fe20000011609 */
[----:B------:R-:W-:Y:S01]  /*0980*/  FMUL R8, R8, UR4 ;  /* 0x0000000408087c20 */ /* 0x000fe20008400000 */
[----:B------:R-:W-:-:S03]  /*0990*/  ISETP.NE.AND.EX P0, PT, R25, RZ, PT, P0 ;  /* 0x000000ff1900720c */ /* 0x000fc60003f05300 */
[----:B------:R-:W1:Y:S01]  /*09a0*/  LDC R15, c[0x0][0x148] ;  /* 0x00005200ff0f7b82 */ /* 0x000e620000000800 */
[----:B--2---:R-:W-:-:S07]  /*09b0*/  IMAD R3, R5, R10, R4 ;  /* 0x0000000a05037224 */ /* 0x004fce00078e0204 */
[----:B------:R-:W2:Y:S01]  /*09c0*/  LDC R21, c[0x0][0x600] ;  /* 0x00018000ff157b82 */ /* 0x000ea20000000800 */
[-CC-:B----4-:R-:W-:Y:S02]  /*09d0*/  SHF.R.U64 R26, R20, R14.reuse, R9.reuse ;  /* 0x0000000e141a7219 */ /* 0x190fe40000001209 */
[----:B------:R-:W-:Y:S01]  /*09e0*/  SHF.R.U32.HI R5, RZ, R14, R9 ;  /* 0x0000000eff057219 */ /* 0x000fe20000011609 */
[----:B------:R-:W-:Y:S01]  /*09f0*/  IMAD.MOV.U32 R9, RZ, RZ, 0x1 ;  /* 0x00000001ff097424 */ /* 0x000fe200078e00ff */
[----:B------:R3:W4:Y:S03]  /*0a00*/  F2I.U32.TRUNC.NTZ R14, R8 ;  /* 0x00000008000e7305 */ /* 0x000726000020f000 */
[----:B------:R-:W1:Y:S01]  /*0a10*/  LDC R23, c[0x0][0x648] ;  /* 0x00019200ff177b82 */ /* 0x000e620000000800 */
[-C--:B0-----:R-:W-:Y:S02]  /*0a20*/  SHF.L.U32 R4, R11, R22.reuse, RZ ;  /* 0x000000160b047219 */ /* 0x081fe400000006ff */
[----:B------:R-:W-:-:S02]  /*0a30*/  SHF.R.U64 R28, R26, R22, R5 ;  /* 0x000000161a1c7219 */ /* 0x000fc40000001205 */
[----:B------:R-:W-:Y:S02]  /*0a40*/  LOP3.LUT R13, RZ, R4, RZ, 0x33, !PT ;  /* 0x00000004ff0d7212 */ /* 0x000fe400078e33ff */
[-C--:B------:R-:W-:Y:S01]  /*0a50*/  SHF.R.U32.HI R5, RZ, R22.reuse, R5 ;  /* 0x00000016ff057219 */ /* 0x080fe20000011605 */
[----:B------:R-:W0:Y:S01]  /*0a60*/  LDC R27, c[0x0][0x638] ;  /* 0x00018e00ff1b7b82 */ /* 0x000e220000000800 */
[----:B------:R-:W-:Y:S01]  /*0a70*/  SHF.L.U32 R12, R9, R22, RZ ;  /* 0x00000016090c7219 */ /* 0x000fe200000006ff */
[----:B------:R-:W-:-:S06]  /*0a80*/  IMAD.MOV.U32 R4, RZ, RZ, R28 ;  /* 0x000000ffff047224 */ /* 0x000fcc00078e001c */
[----:B------:R-:W0:Y:S01]  /*0a90*/  LDC R103, c[0x0][0x610] ;  /* 0x00018400ff677b82 */ /* 0x000e220000000800 */
[----:B---34-:R-:W-:Y:S05]  /*0aa0*/  @!P0 BRA `(.L_x_6) ;  /* 0x0000000000288947 */ /* 0x018fea0003800000 */
[----:B------:R-:W3:Y:S02]  /*0ab0*/  LDC R11, c[0x0][0x64c] ;  /* 0x00019300ff0b7b82 */ /* 0x000ee40000000800 */
[----:B---3--:R-:W-:-:S05]  /*0ac0*/  IADD3 R11, P0, R28, R11, RZ ;  /* 0x0000000b1c0b7210 */ /* 0x008fca0007f1e0ff */
[----:B------:R-:W-:-:S04]  /*0ad0*/  IMAD.X R19, RZ, RZ, R5, P0 ;  /* 0x000000ffff137224 */ /* 0x000fc800000e0605 */
[----:B------:R-:W-:-:S04]  /*0ae0*/  IMAD.WIDE.U32 R4, R19, R24, RZ ;  /* 0x0000001813047225 */ /* 0x000fc800078e00ff */
[----:B------:R-:W-:-:S04]  /*0af0*/  IMAD.WIDE.U32 R8, P0, R11, R25, R4 ;  /* 0x000000190b087225 */ /* 0x000fc80007800004 */
[----:B------:R-:W-:-:S04]  /*0b00*/  IMAD.WIDE.U32 R4, R11, R24, RZ ;  /* 0x000000180b047225 */ /* 0x000fc800078e00ff */
[----:B------:R-:W-:Y:S01]  /*0b10*/  IMAD.X R11, RZ, RZ, RZ, P0 ;  /* 0x000000ffff0b7224 */ /* 0x000fe200000e06ff */
[----:B------:R-:W-:Y:S01]  /*0b20*/  IADD3 RZ, P0, R5, R8, RZ ;  /* 0x0000000805ff7210 */ /* 0x000fe20007f1e0ff */
[----:B------:R-:W-:-:S04]  /*0b30*/  IMAD.MOV.U32 R10, RZ, RZ, R9 ;  /* 0x000000ffff0a7224 */ /* 0x000fc800078e0009 */
[----:B------:R-:W-:-:S08]  /*0b40*/  IMAD.WIDE.U32.X R4, R19, R25, R10, P0 ;  /* 0x0000001913047225 */ /* 0x000fd000000e040a */
.L_x_6:
[----:B-1----:R-:W-:Y:S01]  /*0b50*/  SHF.R.U64 R4, R4, R23, R5 ;  /* 0x0000001704047219 */ /* 0x002fe20000001205 */
[----:B--2---:R-:W-:Y:S01]  /*0b60*/  VIADD R5, R21, 0xffffffff ;  /* 0xffffffff15057836 */ /* 0x004fe20000000000 */
[----:B------:R-:W-:Y:S01]  /*0b70*/  LOP3.LUT R13, R26, R13, RZ, 0xc0, !PT ;  /* 0x0000000d1a0d7212 */ /* 0x000fe200078ec0ff */
[----:B------:R-:W-:Y:S01]  /*0b80*/  IMAD.MOV R14, RZ, RZ, -R14 ;  /* 0x000000ffff0e7224 */ /* 0x000fe200078e0a0e */
[----:B------:R-:W-:Y:S02]  /*0b90*/  IADD3 R8, -R4, RZ, RZ ;  /* 0x000000ff04087210 */ /* 0x000fe40007ffe1ff */
[----:B------:R-:W-:Y:S01]  /*0ba0*/  LOP3.LUT R5, R20, R5, RZ, 0xc0, !PT ;  /* 0x0000000514057212 */ /* 0x000fe200078ec0ff */
[----:B------:R-:W-:Y:S02]  /*0bb0*/  IMAD R12, R12, R4, R13 ;  /* 0x000000040c0c7224 */ /* 0x000fe400078e020d */
[----:B------:R-:W-:Y:S02]  /*0bc0*/  @P3 IMAD R3, R15, R14, R6 ;  /* 0x0000000e0f033224 */ /* 0x000fe400078e0206 */
[----:B0-----:R-:W-:-:S02]  /*0bd0*/  IMAD R4, R8, R27, R28 ;  /* 0x0000001b08047224 */ /* 0x001fc400078e021c */
[----:B------:R-:W-:Y:S02]  /*0be0*/  IMAD R103, R12, R103, R3 ;  /* 0x000000670c677224 */ /* 0x000fe400078e0203 */
[----:B------:R-:W-:Y:S02]  /*0bf0*/  IMAD R4, R4, R21, R5 ;  /* 0x0000001504047224 */ /* 0x000fe400078e0205 */
[----:B------:R-:W-:-:S03]  /*0c00*/  IMAD.MOV.U32 R3, RZ, RZ, 0x1 ;  /* 0x00000001ff037424 */ /* 0x000fc600078e00ff */
[----:B------:R-:W-:Y:S02]  /*0c10*/  SEL R104, R4, R103, !P3 ;  /* 0x0000006704687207 */ /* 0x000fe40005800000 */
[----:B------:R-:W-:-:S07]  /*0c20*/  SEL R103, R103, R4, !P3 ;  /* 0x0000000467677207 */ /* 0x000fce0005800000 */
.L_x_4:
[----:B------:R-:W-:-:S08]  /*0c30*/  NOP ;  /* 0x0000000000007918 */ /* 0x000fd00000000000 */
[----:B------:R-:W0:Y:S02]  /*0c40*/  USETMAXREG.TRY_ALLOC.CTAPOOL UP0, 0xe8 ;  /* 0x000000e8000079c8 */ /* 0x000e240008000600 */
[----:B0-----:R-:W-:-:S13]  /*0c50*/  PLOP3.LUT P0, PT, PT, PT, UP0, 0x80, 0x0 ;  /* 0x000000000000781c */ /* 0x001fda0003f0f008 */
[----:B------:R-:W-:Y:S05]  /*0c60*/  @!P0 BRA `(.L_x_4) ;  /* 0xfffffffc00f08947 */ /* 0x000fea000383ffff */
[----:B------:R-:W-:Y:S01]  /*0c70*/  ULDC.64 UR4, c[0x0][0x598] ;  /* 0x0001660000047ab9 */ /* 0x000fe20000000a00 */
[----:B------:R-:W-:Y:S01]  /*0c80*/  ULDC.64 UR36, c[0x0][0x208] ;  /* 0x0000820000247ab9 */ /* 0x000fe20000000a00 */
[----:B------:R-:W-:-:S04]  /*0c90*/  ISETP.NE.U32.AND P0, PT, RZ, UR4, PT ;  /* 0x00000004ff007c0c */ /* 0x000fc8000bf05070 */
[----:B------:R-:W-:-:S13]  /*0ca0*/  ISETP.NE.AND.EX P0, PT, RZ, UR5, PT, P0 ;  /* 0x00000005ff007c0c */ /* 0x000fda000bf05300 */
[----:B------:R-:W-:Y:S05]  /*0cb0*/  @!P0 BRA `(.L_x_7) ;  /* 0x00000000001c8947 */ /* 0x000fea0003800000 */
[----:B------:R-:W0:Y:S02]  /*0cc0*/  LDC.64 R4, c[0x0][0x598] ;  /* 0x00016600ff047b82 */ /* 0x000e240000000a00 */
[----:B0-----:R-:W2:Y:S02]  /*0cd0*/  LDG.E.64 R4, desc[UR36][R4.64] ;  /* 0x0000002404047981 */ /* 0x001ea4000c1e1b00 */
[----:B--2---:R-:W-:-:S04]  /*0ce0*/  ISETP.NE.U32.AND P0, PT, R4, RZ, PT ;  /* 0x000000ff0400720c */ /* 0x004fc80003f05070 */
[----:B------:R-:W-:-:S13]  /*0cf0*/  ISETP.NE.AND.EX P0, PT, R5, RZ, PT, P0 ;  /* 0x000000ff0500720c */ /* 0x000fda0003f05300 */
[----:B------:R-:W-:Y:S05]  /*0d00*/  @!P0 BRA `(.L_x_7) ;  /* 0x0000000000088947 */ /* 0x000fea0003800000 */
[----:B------:R0:W5:Y:S01]  /*0d10*/  LD.E R88, desc[UR36][R4.64] ;  /* 0x0000002404587980 */ /* 0x000162000c101900 */
[----:B------:R-:W-:Y:S05]  /*0d20*/  BRA `(.L_x_8) ;  /* 0x0000000000247947 */ /* 0x000fea0003800000 */
.L_x_7:
[----:B------:R-:W-:Y:S02]  /*0d30*/  ULDC.64 UR4, c[0x0][0x588] ;  /* 0x0001620000047ab9 */ /* 0x000fe40000000a00 */
[----:B------:R-:W-:-:S04]  /*0d40*/  ISETP.NE.U32.AND P0, PT, RZ, UR4, PT ;  /* 0x00000004ff007c0c */ /* 0x000fc8000bf05070 */
[----:B------:R-:W-:-:S13]  /*0d50*/  ISETP.NE.AND.EX P0, PT, RZ, UR5, PT, P0 ;  /* 0x00000005ff007c0c */ /* 0x000fda000bf05300 */
[----:B------:R-:W-:Y:S05]  /*0d60*/  @!P0 BRA `(.L_x_9) ;  /* 0x00000000000c8947 */ /* 0x000fea0003800000 */
[----:B------:R-:W0:Y:S02]  /*0d70*/  LDC.64 R4, c[0x0][0x588] ;  /* 0x00016200ff047b82 */ /* 0x000e240000000a00 */
[----:B0-----:R1:W5:Y:S01]  /*0d80*/  LDG.E R88, desc[UR36][R4.64] ;  /* 0x0000002404587981 */ /* 0x001362000c1e1900 */
[----:B------:R-:W-:Y:S05]  /*0d90*/  BRA `(.L_x_8) ;  /* 0x0000000000087947 */ /* 0x000fea0003800000 */
.L_x_9:
[----:B------:R-:W-:Y:S02]  /*0da0*/  ULDC UR4, c[0x0][0x580] ;  /* 0x0001600000047ab9 */ /* 0x000fe40000000800 */
[----:B------:R-:W-:-:S07]  /*0db0*/  IMAD.U32 R88, RZ, RZ, UR4 ;  /* 0x00000004ff587e24 */ /* 0x000fce000f8e00ff */
.L_x_8:
[----:B------:R-:W-:Y:S02]  /*0dc0*/  ULDC.64 UR4, c[0x0][0x5a0] ;  /* 0x0001680000047ab9 */ /* 0x000fe40000000a00 */
[----:B------:R-:W-:-:S04]  /*0dd0*/  ISETP.NE.U32.AND P0, PT, RZ, UR4, PT ;  /* 0x00000004ff007c0c */ /* 0x000fc8000bf05070 */
[----:B------:R-:W-:-:S13]  /*0de0*/  ISETP.NE.AND.EX P0, PT, RZ, UR5, PT, P0 ;  /* 0x00000005ff007c0c */ /* 0x000fda000bf05300 */
[----:B------:R-:W-:Y:S05]  /*0df0*/  @!P0 BRA `(.L_x_10) ;  /* 0x00000000001c8947 */ /* 0x000fea0003800000 */
[----:B01----:R-:W0:Y:S02]  /*0e00*/  LDC.64 R4, c[0x0][0x5a0] ;  /* 0x00016800ff047b82 */ /* 0x003e240000000a00 */
[----:B0-----:R-:W2:Y:S02]  /*0e10*/  LDG.E.64 R4, desc[UR36][R4.64] ;  /* 0x0000002404047981 */ /* 0x001ea4000c1e1b00 */
[----:B--2---:R-:W-:-:S04]  /*0e20*/  ISETP.NE.U32.AND P0, PT, R4, RZ, PT ;  /* 0x000000ff0400720c */ /* 0x004fc80003f05070 */
[----:B------:R-:W-:-:S13]  /*0e30*/  ISETP.NE.AND.EX P0, PT, R5, RZ, PT, P0 ;  /* 0x000000ff0500720c */ /* 0x000fda0003f05300 */
[----:B------:R-:W-:Y:S05]  /*0e40*/  @!P0 BRA `(.L_x_10) ;  /* 0x0000000000088947 */ /* 0x000fea0003800000 */
[----:B------:R0:W5:Y:S01]  /*0e50*/  LD.E R92, desc[UR36][R4.64] ;  /* 0x00000024045c7980 */ /* 0x000162000c101900 */
[----:B------:R-:W-:Y:S05]  /*0e60*/  BRA `(.L_x_11) ;  /* 0x0000000000247947 */ /* 0x000fea0003800000 */
.L_x_10:
[----:B------:R-:W-:Y:S02]  /*0e70*/  ULDC.64 UR4, c[0x0][0x590] ;  /* 0x0001640000047ab9 */ /* 0x000fe40000000a00 */
[----:B------:R-:W-:-:S04]  /*0e80*/  ISETP.NE.U32.AND P0, PT, RZ, UR4, PT ;  /* 0x00000004ff007c0c */ /* 0x000fc8000bf05070 */
[----:B------:R-:W-:-:S13]  /*0e90*/  ISETP.NE.AND.EX P0, PT, RZ, UR5, PT, P0 ;  /* 0x00000005ff007c0c */ /* 0x000fda000bf05300 */
[----:B------:R-:W-:Y:S05]  /*0ea0*/  @!P0 BRA `(.L_x_12) ;  /* 0x00000000000c8947 */ /* 0x000fea0003800000 */
[----:B------:R-:W2:Y:S02]  /*0eb0*/  LDC.64 R92, c[0x0][0x590] ;  /* 0x00016400ff5c7b82 */ /* 0x000ea40000000a00 */
[----:B--2---:R2:W5:Y:S01]  /*0ec0*/  LDG.E R92, desc[UR36][R92.64] ;  /* 0x000000245c5c7981 */ /* 0x004562000c1e1900 */
[----:B------:R-:W-:Y:S05]  /*0ed0*/  BRA `(.L_x_11) ;  /* 0x0000000000087947 */ /* 0x000fea0003800000 */
.L_x_12:
[----:B------:R-:W-:Y:S02]  /*0ee0*/  ULDC UR4, c[0x0][0x584] ;  /* 0x0001610000047ab9 */ /* 0x000fe40000000800 */
[----:B------:R-:W-:-:S07]  /*0ef0*/  IMAD.U32 R92, RZ, RZ, UR4 ;  /* 0x00000004ff5c7e24 */ /* 0x000fce000f8e00ff */
.L_x_11:
[----:B------:R-:W-:-:S13]  /*0f00*/  LOP3.LUT P0, RZ, R3, 0xff, RZ, 0xc0, !PT ;  /* 0x000000ff03ff7812 */ /* 0x000fda000780c0ff */
[----:B------:R-:W-:Y:S05]  /*0f10*/  @!P0 EXIT ;  /* 0x000000000000894d */ /* 0x000fea0003800000 */
[----:B------:R-:W3:Y:S01]  /*0f20*/  LDC R96, c[0x0][0x658] ;  /* 0x00019600ff607b82 */ /* 0x000ee20000000800 */
[----:B------:R-:W-:Y:S01]  /*0f30*/  LOP3.LUT R94, R0, 0x3, RZ, 0xc0, !PT ;  /* 0x00000003005e7812 */ /* 0x000fe200078ec0ff */
[----:B------:R-:W-:Y:S01]  /*0f40*/  ULDC.64 UR4, c[0x0][0x288] ;  /* 0x0000a20000047ab9 */ /* 0x000fe20000000a00 */
[----:B--2---:R-:W-:Y:S01]  /*0f50*/  SHF.R.U32.HI R93, RZ, 0x2, R0 ;  /* 0x00000002ff5d7819 */ /* 0x004fe20000011600 */
[----:B01----:R-:W-:Y:S01]  /*0f60*/  IMAD.U32 R5, RZ, RZ, UR4 ;  /* 0x00000004ff057e24 */ /* 0x003fe2000f8e00ff */
[----:B------:R-:W-:Y:S01]  /*0f70*/  LOP3.LUT R7, R7, 0x1, RZ, 0xc0, !PT ;  /* 0x0000000107077812 */ /* 0x000fe200078ec0ff */
[----:B------:R-:W-:Y:S01]  /*0f80*/  IMAD.SHL.U32 R4, R94, 0x8, RZ ;  /* 0x000000085e047824 */ /* 0x000fe200078e00ff */
[----:B------:R-:W-:Y:S01]  /*0f90*/  LOP3.LUT R3, R93, 0x3, RZ, 0xc0, !PT ;  /* 0x000000035d037812 */ /* 0x000fe200078ec0ff */
[----:B------:R-:W0:Y:S01]  /*0fa0*/  LDC.64 R98, c[0x0][0x5c8] ;  /* 0x00017200ff627b82 */ /* 0x000e220000000a00 */
[----:B------:R-:W-:Y:S01]  /*0fb0*/  SHF.R.U32.HI R32, RZ, 0x1, R32 ;  /* 0x00000001ff207819 */ /* 0x000fe20000011620 */
[----:B------:R-:W-:Y:S01]  /*0fc0*/  IMAD.SHL.U32 R90, R7, 0x40, RZ ;  /* 0x00000040075a7824 */ /* 0x000fe200078e00ff */
[----:B------:R-:W-:Y:S01]  /*0fd0*/  LOP3.LUT R4, R4, 0x18, R3, 0xe2, !PT ;  /* 0x0000001804047812 */ /* 0x000fe200078ee203 */
[----:B------:R-:W-:Y:S01]  /*0fe0*/  UIADD3 UR4, UR5, 0x3f, URZ ;  /* 0x0000003f05047890 */ /* 0x000fe2000fffe03f */
[C---:B------:R-:W-:Y:S01]  /*0ff0*/  LOP3.LUT R3, R93.reuse, 0x7, RZ, 0xc0, !PT ;  /* 0x000000075d037812 */ /* 0x040fe200078ec0ff */
[----:B------:R-:W-:Y:S01]  /*1000*/  IMAD R94, R94, -0x2, R5 ;  /* 0xfffffffe5e5e7824 */ /* 0x000fe200078e0205 */
[----:B------:R-:W-:Y:S01]  /*1010*/  LOP3.LUT R32, R32, 0x30, RZ, 0xc0, !PT ;  /* 0x0000003020207812 */ /* 0x000fe200078ec0ff */
[----:B------:R-:W1:Y:S01]  /*1020*/  LDC R100, c[0x0][0x600] ;  /* 0x00018000ff647b82 */ /* 0x000e620000000800 */
[----:B------:R-:W-:Y:S01]  /*1030*/  LOP3.LUT P0, RZ, R93, 0x4, RZ, 0xc0, !PT ;  /* 0x000000045dff7812 */ /* 0x000fe2000780c0ff */
[----:B------:R-:W-:Y:S01]  /*1040*/  USHF.R.S32.HI UR5, URZ, 0x1f, UR4 ;  /* 0x0000001f3f057899 */ /* 0x000fe20008011404 */
[--C-:B------:R-:W-:Y:S01]  /*1050*/  LOP3.LUT R90, R90, 0x40, R3.reuse, 0xe2, !PT ;  /* 0x000000405a5a7812 */ /* 0x100fe200078ee203 */
[----:B------:R-:W-:Y:S01]  /*1060*/  IMAD.SHL.U32 R95, R0, 0x20, RZ ;  /* 0x00000020005f7824 */ /* 0x000fe200078e00ff */
[----:B------:R-:W-:Y:S01]  /*1070*/  IADD3 R6, RZ, -R32, -R3 ;  /* 0x80000020ff067210 */ /* 0x000fe20007ffe803 */
[----:B------:R-:W-:Y:S01]  /*1080*/  IMAD.MOV.U32 R5, RZ, RZ, 0x1 ;  /* 0x00000001ff057424 */ /* 0x000fe200078e00ff */
[----:B------:R-:W-:Y:S01]  /*1090*/  P2R R3, PR, RZ, 0x1 ;  /* 0x00000001ff037803 */ /* 0x000fe20000000000 */
[----:B------:R-:W-:Y:S01]  /*10a0*/  IMAD.MOV.U32 R3, RZ, RZ, -0x1 ;  /* 0xffffffffff037424 */ /* 0x000fe200078e00ff */
[----:B------:R-:W-:Y:S01]  /*10b0*/  ULEA.HI UR5, UR5, UR4, URZ, 0x6 ;  /* 0x0000000405057291 */ /* 0x000fe2000f8f303f */
[----:B------:R-:W-:Y:S01]  /*10c0*/  LOP3.LUT R4, R4, 0x4, R93, 0xf8, !PT ;  /* 0x0000000404047812 */ /* 0x000fe200078ef85d */
[----:B------:R-:W-:Y:S01]  /*10d0*/  IMAD R6, R7, -0x40, R6 ;  /* 0xffffffc007067824 */ /* 0x000fe200078e0206 */
[----:B------:R-:W-:Y:S01]  /*10e0*/  LOP3.LUT R19, R0, 0x80, RZ, 0xc0, !PT ;  /* 0x0000008000137812 */ /* 0x000fe200078ec0ff */
[----:B------:R-:W-:Y:S01]  /*10f0*/  ULDC UR4, c[0x0][0x284] ;  /* 0x0000a10000047ab9 */ /* 0x000fe20000000800 */
[----:B---3--:R-:W-:Y:S01]  /*1100*/  SHF.L.U32 R3, R3, R96, RZ ;  /* 0x0000006003037219 */ /* 0x008fe200000006ff */
[----:B------:R-:W-:Y:S01]  /*1110*/  USHF.R.S32.HI UR40, URZ, 0x6, UR5 ;  /* 0x000000063f287899 */ /* 0x000fe20008011405 */
[C---:B0-----:R-:W-:Y:S01]  /*1120*/  SHF.L.U64.HI R97, R98.reuse, 0x3, R99 ;  /* 0x0000000362617819 */ /* 0x041fe20000010263 */
[----:B------:R-:W-:Y:S01]  /*1130*/  IMAD.SHL.U32 R98, R98, 0x8, RZ ;  /* 0x0000000862627824 */ /* 0x000fe200078e00ff */
[----:B------:R-:W-:Y:S01]  /*1140*/  LOP3.LUT R90, R90, R32, RZ, 0xfc, !PT ;  /* 0x000000205a5a7212 */ /* 0x000fe200078efcff */
[----:B------:R-:W-:Y:S01]  /*1150*/  IMAD.SHL.U32 R99, R0, 0x2, RZ ;  /* 0x0000000200637824 */ /* 0x000fe200078e00ff */
[----:B------:R-:W-:Y:S01]  /*1160*/  LOP3.LUT R95, R4, 0x1c00, R95, 0xf8, !PT ;  /* 0x00001c00045f7812 */ /* 0x000fe200078ef85f */
[----:B------:R-:W-:Y:S01]  /*1170*/  VIADD R102, R6, UR4 ;  /* 0x0000000406667c36 */ /* 0x000fe20008000000 */
[----:B------:R-:W-:Y:S01]  /*1180*/  SHF.L.U32 R96, R5, R96, RZ ;  /* 0x0000006005607219 */ /* 0x000fe200000006ff */
[----:B------:R-:W-:Y:S01]  /*1190*/  UIADD3 UR41, UR40, -0x1, URZ ;  /* 0xffffffff28297890 */ /* 0x000fe2000fffe03f */
[----:B------:R-:W-:Y:S01]  /*11a0*/  LOP3.LUT R105, R18, 0x1, RZ, 0xfc, !PT ;  /* 0x0000000112697812 */ /* 0x000fe200078efcff */
[----:B-1----:R-:W-:Y:S01]  /*11b0*/  VIADD R100, R100, 0xffffffff ;  /* 0xffffffff64647836 */ /* 0x002fe20000000000 */
[----:B------:R-:W-:Y:S01]  /*11c0*/  SHF.R.U32.HI R19, RZ, 0x7, R19 ;  /* 0x00000007ff137819 */ /* 0x000fe20000011613 */
[----:B------:R-:W-:Y:S01]  /*11d0*/  UMOV UR38, URZ ;  /* 0x0000003f00267c82 */ /* 0x000fe20008000000 */
[----:B------:R-:W-:Y:S01]  /*11e0*/  LOP3.LUT R101, RZ, R3, RZ, 0x33, !PT ;  /* 0x00000003ff657212 */ /* 0x000fe200078e33ff */
[----:B------:R-:W-:Y:S01]  /*11f0*/  UMOV UR39, URZ ;  /* 0x0000003f00277c82 */ /* 0x000fe20008000000 */
[----:B------:R-:W-:-:S07]  /*1200*/  MOV R91, RZ ;  /* 0x000000ff005b7202 */ /* 0x000fce0000000f00 */
.L_x_169:
[----:B0-----:R-:W0:Y:S01]  /*1210*/  S2R R3, SR_CgaCtaId ;  /* 0x0000000000037919 */ /* 0x001e220000008800 */
[----:B------:R-:W-:-:S04]  /*1220*/  MOV R0, 0x400 ;  /* 0x0000040000007802 */ /* 0x000fc80000000f00 */
[----:B0-----:R-:W-:-:S05]  /*1230*/  LEA R24, R3, R0, 0x18 ;  /* 0x0000000003187211 */ /* 0x001fca00078ec0ff */
[----:B------:R-:W-:-:S05]  /*1240*/  VIADD R0, R24, 0x800 ;  /* 0x0000080018007836 */ /* 0x000fca0000000000 */
[----:B------:R-:W-:-:S13]  /*1250*/  LOP3.LUT P0, RZ, R0, 0x9f, RZ, 0xc0, !PT ;  /* 0x0000009f00ff7812 */ /* 0x000fda000780c0ff */
[----:B-1234-:R-:W-:Y:S05]  /*1260*/  @!P0 BRA `(.L_x_13) ;  /* 0x0000000000408947 */ /* 0x01efea0003800000 */
[----:B------:R-:W-:Y:S01]  /*1270*/  MOV R0, 0x0 ;  /* 0x0000000000007802 */ /* 0x000fe20000000f00 */
[----:B------:R-:W-:Y:S01]  /*1280*/  ULDC.64 UR4, c[0x4][0x70] ;  /* 0x01001c0000047ab9 */ /* 0x000fe20000000a00 */
[----:B------:R-:W-:Y:S01]  /*1290*/  ULDC.64 UR6, c[0x4][0x8] ;  /* 0x0100020000067ab9 */ /* 0x000fe20000000a00 */
[----:B------:R-:W-:Y:S01]  /*12a0*/  IMAD.U32 R4, RZ, RZ, UR4 ;  /* 0x00000004ff047e24 */ /* 0x000fe2000f8e00ff */
[----:B------:R0:W1:Y:S01]  /*12b0*/  LDC.64 R14, c[0x4][R0] ;  /* 0x01000000000e7b82 */ /* 0x0000620000000a00 */
[----:B------:R-:W-:Y:S01]  /*12c0*/  IMAD.U32 R5, RZ, RZ, UR5 ;  /* 0x00000005ff057e24 */ /* 0x000fe2000f8e00ff */
[----:B------:R-:W-:Y:S01]  /*12d0*/  ULDC.64 UR4, c[0x4][0x78] ;  /* 0x01001e0000047ab9 */ /* 0x000fe20000000a00 */
[----:B------:R-:W-:Y:S02]  /*12e0*/  IMAD.U32 R10, RZ, RZ, UR6 ;  /* 0x00000006ff0a7e24 */ /* 0x000fe4000f8e00ff */
[----:B------:R-:W-:Y:S02]  /*12f0*/  IMAD.U32 R6, RZ, RZ, UR4 ;  /* 0x00000004ff067e24 */ /* 0x000fe4000f8e00ff */
[----:B------:R-:W-:-:S02]  /*1300*/  IMAD.U32 R7, RZ, RZ, UR5 ;  /* 0x00000005ff077e24 */ /* 0x000fc4000f8e00ff */
[----:B------:R-:W-:Y:S02]  /*1310*/  IMAD.U32 R11, RZ, RZ, UR7 ;  /* 0x00000007ff0b7e24 */ /* 0x000fe4000f8e00ff */
[----:B------:R-:W-:Y:S02]  /*1320*/  IMAD.MOV.U32 R8, RZ, RZ, 0x70 ;  /* 0x00000070ff087424 */ /* 0x000fe400078e00ff */
[----:B------:R-:W-:Y:S02]  /*1330*/  IMAD.MOV.U32 R12, RZ, RZ, 0x1 ;  /* 0x00000001ff0c7424 */ /* 0x000fe400078e00ff */
[----:B0-----:R-:W-:-:S07]  /*1340*/  IMAD.MOV.U32 R13, RZ, RZ, RZ ;  /* 0x000000ffff0d7224 */ /* 0x001fce00078e00ff */
[----:B------:R-:W-:-:S07]  /*1350*/  LEPC R20, `(.L_x_13) ;  /* 0x000000001014794e */ /* 0x000fce0000000000 */
[----:B-1---5:R-:W-:Y:S05]  /*1360*/  CALL.ABS.NOINC R14 ;  /* 0x000000000e007343 */ /* 0x022fea0003c00000 */
.L_x_13:
[----:B------:R-:W-:-:S05]  /*1370*/  VIADD R25, R24, 0x18800 ;  /* 0x0001880018197836 */ /* 0x000fca0000000000 */
[----:B------:R-:W-:-:S13]  /*1380*/  LOP3.LUT P0, RZ, R25, 0x3ff, RZ, 0xc0, !PT ;  /* 0x000003ff19ff7812 */ /* 0x000fda000780c0ff */
[----:B------:R-:W-:Y:S05]  /*1390*/  @!P0 BRA `(.L_x_14) ;  /* 0x00000000007c8947 */ /* 0x000fea0003800000 */
[----:B------:R-:W-:Y:S01]  /*13a0*/  MOV R22, 0x0 ;  /* 0x0000000000167802 */ /* 0x000fe20000000f00 */
[----:B------:R-:W-:Y:S01]  /*13b0*/  ULDC.64 UR4, c[0x4][0x70] ;  /* 0x01001c0000047ab9 */ /* 0x000fe20000000a00 */
[----:B------:R-:W-:Y:S01]  /*13c0*/  ULDC.64 UR6, c[0x4][0x78] ;  /* 0x01001e0000067ab9 */ /* 0x000fe20000000a00 */
[----:B------:R-:W-:Y:S01]  /*13d0*/  IMAD.U32 R4, RZ, RZ, UR4 ;  /* 0x00000004ff047e24 */ /* 0x000fe2000f8e00ff */
[----:B------:R0:W1:Y:S01]  /*13e0*/  LDC.64 R14, c[0x4][R22] ;  /* 0x01000000160e7b82 */ /* 0x0000620000000a00 */
[----:B------:R-:W-:Y:S01]  /*13f0*/  IMAD.U32 R5, RZ, RZ, UR5 ;  /* 0x00000005ff057e24 */ /* 0x000fe2000f8e00ff */
[----:B------:R-:W-:Y:S01]  /*1400*/  ULDC.64 UR4, c[0x4][0x10] ;  /* 0x0100040000047ab9 */ /* 0x000fe20000000a00 */
[----:B------:R-:W-:Y:S01]  /*1410*/  MOV R6, UR6 ;  /* 0x0000000600067c02 */ /* 0x000fe20008000f00 */
        /* <DEDUP_REMOVED lines=8> */
.L_x_15:
[----:B------:R-:W0:Y:S01]  /*14a0*/  LDC.64 R22, c[0x4][R22] ;  /* 0x0100000016167b82 */ /* 0x000e220000000a00 */
[----:B------:R-:W-:Y:S01]  /*14b0*/  ULDC.64 UR4, c[0x4][0x70] ;  /* 0x01001c0000047ab9 */ /* 0x000fe20000000a00 */
[----:B------:R-:W-:Y:S01]  /*14c0*/  ULDC.64 UR6, c[0x4][0x10] ;  /* 0x0100040000067ab9 */ /* 0x000fe20000000a00 */
[----:B------:R-:W-:Y:S01]  /*14d0*/  IMAD.U32 R4, RZ, RZ, UR4 ;  /* 0x00000004ff047e24 */ /* 0x000fe2000f8e00ff */
[----:B------:R-:W-:Y:S01]  /*14e0*/  MOV R12, 0x1 ;  /* 0x00000001000c7802 */ /* 0x000fe20000000f00 */
[----:B------:R-:W-:Y:S01]  /*14f0*/  IMAD.U32 R5, RZ, RZ, UR5 ;  /* 0x00000005ff057e24 */ /* 0x000fe2000f8e00ff */
[----:B------:R-:W-:Y:S01]  /*1500*/  ULDC.64 UR4, c[0x4][0x78] ;  /* 0x01001e0000047ab9 */ /* 0x000fe20000000a00 */
[----:B------:R-:W-:Y:S02]  /*1510*/  IMAD.U32 R10, RZ, RZ, UR6 ;  /* 0x00000006ff0a7e24 */ /* 0x000fe4000f8e00ff */
[----:B------:R-:W-:Y:S02]  /*1520*/  IMAD.U32 R6, RZ, RZ, UR4 ;  /* 0x00000004ff067e24 */ /* 0x000fe4000f8e00ff */
[----:B------:R-:W-:-:S02]  /*1530*/  IMAD.U32 R7, RZ, RZ, UR5 ;  /* 0x00000005ff077e24 */ /* 0x000fc4000f8e00ff */
[----:B------:R-:W-:Y:S02]  /*1540*/  IMAD.U32 R11, RZ, RZ, UR7 ;  /* 0x00000007ff0b7e24 */ /* 0x000fe4000f8e00ff */
[----:B------:R-:W-:Y:S02]  /*1550*/  IMAD.MOV.U32 R8, RZ, RZ, 0x70 ;  /* 0x00000070ff087424 */ /* 0x000fe400078e00ff */
[----:B------:R-:W-:-:S07]  /*1560*/  IMAD.MOV.U32 R13, RZ, RZ, RZ ;  /* 0x000000ffff0d7224 */ /* 0x000fce00078e00ff */
[----:B------:R-:W-:-:S07]  /*1570*/  LEPC R20, `(.L_x_14) ;  /* 0x000000001014794e */ /* 0x000fce0000000000 */
[----:B0-----:R-:W-:Y:S05]  /*1580*/  CALL.ABS.NOINC R22 ;  /* 0x0000000016007343 */ /* 0x001fea0003c00000 */
.L_x_14:
[----:B------:R-:W-:Y:S01]  /*1590*/  UMOV UR4, 0xffffffff ;  /* 0xffffffff00047882 */ /* 0x000fe20000000000 */
[----:B------:R-:W-:Y:S02]  /*15a0*/  ISETP.NE.AND P0, PT, R105, 0x3, PT ;  /* 0x000000036900780c */ /* 0x000fe40003f05270 */
[----:B------:R-:W-:Y:S11]  /*15b0*/  BRA.DIV UR4, `(.L_x_16) ;  /* 0x00000072044c7947 */ /* 0x000ff6000b800000 */
.L_x_196:
[----:B------:R-:W-:Y:S05]  /*15c0*/  @!P0 BRA `(.L_x_17) ;  /* 0x0000000000048947 */ /* 0x000fea0003800000 */
[----:B------:R-:W-:Y:S01]  /*15d0*/  BPT.TRAP 0x1 ;  /* 0x000000040000795c */ /* 0x000fe20000300000 */
.L_x_17:
[----:B------:R-:W-:Y:S02]  /*15e0*/  IMAD.U32 R0, RZ, RZ, UR38 ;  /* 0x00000026ff007e24 */ /* 0x000fe4000f8e00ff */
[----:B------:R-:W-:-:S03]  /*15f0*/  IMAD.U32 R3, RZ, RZ, UR39 ;  /* 0x00000027ff037e24 */ /* 0x000fc6000f8e00ff */
[----:B------:R-:W-:Y:S01]  /*1600*/  SHF.L.U32 R0, R0, 0x1f, RZ ;  /* 0x0000001f00007819 */ /* 0x000fe200000006ff */
[----:B------:R-:W-:-:S04]  /*1610*/  IMAD R3, R3, 0x8, R24 ;  /* 0x0000000803037824 */ /* 0x000fc800078e0218 */
[----:B------:R0:W1:Y:S01]  /*1620*/  SYNCS.PHASECHK.TRANS64.TRYWAIT P1, [R3+URZ], R0 ;  /* 0x00000000030075a7 */ /* 0x000062000802017f */
[----:B------:R-:W-:Y:S05]  /*1630*/  @!P0 BRA `(.L_x_18) ;  /* 0x0000000000048947 */ /* 0x000fea0003800000 */
[----:B------:R-:W-:Y:S01]  /*1640*/  BPT.TRAP 0x1 ;  /* 0x000000040000795c */ /* 0x000fe20000300000 */
.L_x_18:
[----:B-1----:R-:W-:Y:S05]  /*1650*/  @P1 BRA `(.L_x_19) ;  /* 0x0000000000081947 */ /* 0x002fea0003800000 */
[----:B------:R-:W1:Y:S02]  /*1660*/  SYNCS.PHASECHK.TRANS64.TRYWAIT P1, [R3+URZ], R0 ;  /* 0x00000000030075a7 */ /* 0x000e64000802017f */
[----:B-1----:R-:W-:Y:S05]  /*1670*/  @!P1 BRA `(.L_x_20) ;  /* 0x00000070003c9947 */ /* 0x002fea0003800000 */
.L_x_19:
[----:B------:R-:W-:-:S04]  /*1680*/  UIADD3 UR4, UR39, 0x1, URZ ;  /* 0x0000000127047890 */ /* 0x000fc8000fffe03f */
[----:B------:R-:W-:Y:S02]  /*1690*/  UISETP.NE.AND UP0, UPT, UR4, 0x3, UPT ;  /* 0x000000030400788c */ /* 0x000fe4000bf05270 */
[----:B01----:R-:W-:Y:S02]  /*16a0*/  IMAD.U32 R0, RZ, RZ, UR4 ;  /* 0x00000004ff007e24 */ /* 0x003fe4000f8e00ff */
[----:B------:R-:W-:Y:S02]  /*16b0*/  USEL UR4, URZ, 0x1, UP0 ;  /* 0x000000013f047887 */ /* 0x000fe40008000000 */
[----:B------:R-:W-:Y:S02]  /*16c0*/  PLOP3.LUT P1, PT, PT, PT, UP0, 0x80, 0x0 ;  /* 0x000000000000781c */ /* 0x000fe40003f2f008 */
[----:B------:R-:W-:Y:S02]  /*16d0*/  ULOP3.LUT UR4, UR38, UR4, URZ, 0x3c, !UPT ;  /* 0x0000000426047292 */ /* 0x000fe4000f8e3c3f */
[----:B------:R-:W-:-:S04]  /*16e0*/  SEL R0, R0, RZ, P1 ;  /* 0x000000ff00007207 */ /* 0x000fc80000800000 */
[----:B------:R-:W-:Y:S01]  /*16f0*/  IMAD.U32 R9, RZ, RZ, UR4 ;  /* 0x00000004ff097e24 */ /* 0x000fe2000f8e00ff */
[----:B------:R-:W-:Y:S06]  /*1700*/  @!P0 BRA `(.L_x_21) ;  /* 0x0000000000048947 */ /* 0x000fec0003800000 */
[----:B------:R-:W-:Y:S01]  /*1710*/  BPT.TRAP 0x1 ;  /* 0x000000040000795c */ /* 0x000fe20000300000 */
.L_x_21:
[----:B------:R-:W-:Y:S01]  /*1720*/  IMAD.U32 R4, RZ, RZ, UR39 ;  /* 0x00000027ff047e24 */ /* 0x000fe2000f8e00ff */
[----:B------:R-:W-:Y:S02]  /*1730*/  LOP3.LUT P2, RZ, R93, 0x4, RZ, 0xc0, !PT ;  /* 0x000000045dff7812 */ /* 0x000fe4000784c0ff */
[----:B------:R-:W-:Y:S01]  /*1740*/  SHF.L.U32 R6, R9, 0x1f, RZ ;  /* 0x0000001f09067819 */ /* 0x000fe200000006ff */
[----:B------:R-:W-:-:S04]  /*1750*/  IMAD R3, R4, 0x2000, R95 ;  /* 0x0000200004037824 */ /* 0x000fc800078e025f */
[--C-:B------:R-:W-:Y:S02]  /*1760*/  IMAD R4, R3, 0x4, R24.reuse ;  /* 0x0000000403047824 */ /* 0x100fe400078e0218 */
[----:B------:R-:W-:Y:S02]  /*1770*/  IMAD R3, R0, 0x8, R24 ;  /* 0x0000000800037824 */ /* 0x000fe400078e0218 */
[C---:B------:R-:W-:Y:S02]  /*1780*/  VIADD R7, R4.reuse, 0x800 ;  /* 0x0000080004077836 */ /* 0x040fe40000000000 */
[----:B------:R-:W-:Y:S01]  /*1790*/  VIADD R5, R4, 0x890 ;  /* 0x0000089004057836 */ /* 0x000fe20000000000 */
[----:B------:R0:W1:Y:S01]  /*17a0*/  SYNCS.PHASECHK.TRANS64.TRYWAIT P1, [R3+URZ], R6 ;  /* 0x00000006030075a7 */ /* 0x000062000802017f */
[----:B------:R-:W-:Y:S01]  /*17b0*/  @P2 VIADD R5, R7, 0x70 ;  /* 0x0000007007052836 */ /* 0x000fe20000000000 */
[----:B------:R0:W2:Y:S06]  /*17c0*/  LDS R108, [R4+0x800] ;  /* 0x00080000046c7984 */ /* 0x0000ac0000000800 */
[----:B------:R-:W-:Y:S05]  /*17d0*/  WARPSYNC.ALL ;  /* 0x0000000000007948 */ /* 0x000fea0003800000 */
[----:B------:R-:W-:Y:S01]  /*17e0*/  LDS R109, [R4+0x1000] ;  /* 0x00100000046d7984 */ /* 0x000fe20000000800 */
[----:B------:R-:W-:-:S03]  /*17f0*/  ISETP.NE.AND P2, PT, RZ, UR41, PT ;  /* 0x00000029ff007c0c */ /* 0x000fc6000bf45270 */
[----:B------:R-:W-:Y:S04]  /*1800*/  LDS R112, [R4+0x900] ;  /* 0x0009000004707984 */ /* 0x000fe80000000800 */
[----:B------:R-:W-:Y:S04]  /*1810*/  LDS R113, [R4+0x1100] ;  /* 0x0011000004717984 */ /* 0x000fe80000000800 */
[----:B------:R-:W-:Y:S04]  /*1820*/  LDS R110, [R5] ;  /* 0x00000000056e7984 */ /* 0x000fe80000000800 */
[----:B------:R-:W2:Y:S04]  /*1830*/  LDS R111, [R5+0x800] ;  /* 0x00080000056f7984 */ /* 0x000ea80000000800 */
[----:B------:R-:W-:Y:S04]  /*1840*/  LDS R114, [R5+0x100] ;  /* 0x0001000005727984 */ /* 0x000fe80000000800 */
[----:B------:R-:W3:Y:S01]  /*1850*/  LDS R115, [R5+0x900] ;  /* 0x0009000005737984 */ /* 0x000ee20000000800 */
[----:B------:R-:W-:Y:S01]  /*1860*/  R2UR UR4, R25 ;  /* 0x00000000190472ca */ /* 0x000fe200000e0000 */
[----:B------:R-:W-:Y:S01]  /*1870*/  UMOV UR7, 0x40000040 ;  /* 0x4000004000077882 */ /* 0x000fe20000000000 */
[----:B--2---:R-:W-:Y:S01]  /*1880*/  WARPGROUP.ARRIVE ;  /* 0x00000000000079c5 */ /* 0x004fe20000000000 */
[----:B------:R-:W-:-:S10]  /*1890*/  UMOV UR11, 0x40000040 ;  /* 0x40000040000b7882 */ /* 0x000fd40000000000 */
[----:B------:R-:W-:-:S04]  /*18a0*/  USHF.R.U32.HI UR4, URZ, 0x4, UR4 ;  /* 0x000000043f047899 */ /* 0x000fc80008011604 */
[----:B------:R-:W-:-:S04]  /*18b0*/  ULOP3.LUT UR4, UR4, 0x3fff, URZ, 0xc0, !UPT ;  /* 0x00003fff04047892 */ /* 0x000fc8000f8ec03f */
[----:B------:R-:W-:-:S04]  /*18c0*/  ULOP3.LUT UR4, UR4, 0x10000, URZ, 0xfc, !UPT ;  /* 0x0001000004047892 */ /* 0x000fc8000f8efc3f */
[----:B------:R-:W-:-:S04]  /*18d0*/  ULEA UR6, UR39, UR4, 0xb ;  /* 0x0000000427067291 */ /* 0x000fc8000f8e583f */
[----:B------:R-:W-:-:S05]  /*18e0*/  UIADD3 UR8, UR6, 0x2, URZ ;  /* 0x0000000206087890 */ /* 0x000fca000fffe03f */
[----:B------:R-:W-:Y:S01]  /*18f0*/  HGMMA.64x128x8.F32.TF32 R24, R108, gdesc[UR4], RZ, !UPT, gsb0 ;  /* 0x05e000046c187df0 */ /* 0x000fe2000c0028ff */
[----:B------:R-:W-:Y:S01]  /*1900*/  UMOV UR7, 0x40000040 ;  /* 0x4000004000077882 */ /* 0x000fe20000000000 */
[----:B------:R-:W-:Y:S01]  /*1910*/  UMOV UR10, UR8 ;  /* 0x00000008000a7c82 */ /* 0x000fe20008000000 */
[----:B------:R-:W-:Y:S01]  /*1920*/  UIADD3 UR8, UR6, 0x4, URZ ;  /* 0x0000000406087890 */ /* 0x000fe2000fffe03f */
[----:B------:R-:W-:Y:S02]  /*1930*/  WARPGROUP.DEPBAR.LE gsb0, 0x0 ;  /* 0x00008000000079c5 */ /* 0x000fe40000010000 */
[----:B---3--:R-:W-:-:S06]  /*1940*/  WARPGROUP.ARRIVE ;  /* 0x00000000000079c5 */ /* 0x008fcc0000000000 */
[----:B------:R-:W-:Y:S01]  /*1950*/  HGMMA.64x128x8.F32.TF32 R24, R112, gdesc[UR8], R24, gsb0 ;  /* 0x05e0000870187df0 */ /* 0x000fe20008002818 */
[----:B------:R-:W-:Y:S01]  /*1960*/  UMOV UR10, UR8 ;  /* 0x00000008000a7c82 */ /* 0x000fe20008000000 */
[----:B------:R-:W-:Y:S01]  /*1970*/  UMOV UR11, 0x40000040 ;  /* 0x40000040000b7882 */ /* 0x000fe20000000000 */
[----:B------:R-:W-:Y:S01]  /*1980*/  UIADD3 UR8, UR6, 0x6, URZ ;  /* 0x0000000606087890 */ /* 0x000fe2000fffe03f */
[----:B------:R-:W-:Y:S02]  /*1990*/  WARPGROUP.DEPBAR.LE gsb0, 0x0 ;  /* 0x00008000000079c5 */ /* 0x000fe40000010000 */
[----:B------:R-:W-:Y:S04]  /*19a0*/  LDS R108, [R4+0xa00] ;  /* 0x000a0000046c7984 */ /* 0x000fe80000000800 */
[----:B------:R-:W-:Y:S04]  /*19b0*/  LDS R109, [R4+0x1200] ;  /* 0x00120000046d7984 */ /* 0x000fe80000000800 */
[----:B------:R-:W-:Y:S04]  /*19c0*/  LDS R110, [R5+0x200] ;  /* 0x00020000056e7984 */ /* 0x000fe80000000800 */
[----:B------:R-:W2:Y:S02]  /*19d0*/  LDS R111, [R5+0xa00] ;  /* 0x000a0000056f7984 */ /* 0x000ea40000000800 */
[----:B--2---:R-:W-:-:S06]  /*19e0*/  WARPGROUP.ARRIVE ;  /* 0x00000000000079c5 */ /* 0x004fcc0000000000 */
        /* <DEDUP_REMOVED lines=23> */
[----:B------:R-:W-:Y:S02]  /*1b60*/  UIADD3 UR8, UR6, 0x404, URZ ;  /* 0x0000040406087890 */ /* 0x000fe4000fffe03f */
        /* <DEDUP_REMOVED lines=10> */
[----:B------:R-:W-:Y:S02]  /*1c10*/  WARPGROUP.DEPBAR.LE gsb0, 0x0 ;  /* 0x00008000000079c5 */ /* 0x000fe40000010000 */
[----:B------:R-:W-:Y:S04]  /*1c20*/  LDS R108, [R4+0xe00] ;  /* 0x000e0000046c7984 */ /* 0x000fe80000000800 */
[----:B------:R-:W-:Y:S04]  /*1c30*/  LDS R109, [R4+0x1600] ;  /* 0x00160000046d7984 */ /* 0x000fe80000000800 */
[----:B------:R-:W-:Y:S04]  /*1c40*/  LDS R110, [R5+0x600] ;  /* 0x00060000056e7984 */ /* 0x000fe80000000800 */
[----:B------:R-:W2:Y:S02]  /*1c50*/  LDS R111, [R5+0xe00] ;  /* 0x000e0000056f7984 */ /* 0x000ea40000000800 */
[----:B--2---:R-:W-:-:S06]  /*1c60*/  WARPGROUP.ARRIVE ;  /* 0x00000000000079c5 */ /* 0x004fcc0000000000 */
[----:B------:R-:W-:Y:S03]  /*1c70*/  HGMMA.64x128x8.F32.TF32 R24, R108, gdesc[UR8], R24, gsb0 ;  /* 0x05e000086c187df0 */ /* 0x000fe60008002818 */
        /* <DEDUP_REMOVED lines=8> */
[----:B------:R-:W-:Y:S05]  /*1d00*/  @!P2 BRA `(.L_x_22) ;  /* 0x000000100010a947 */ /* 0x000fea0003800000 */
[----:B------:R-:W-:Y:S05]  /*1d10*/  @!P0 BRA `(.L_x_23) ;  /* 0x0000000000048947 */ /* 0x000fea0003800000 */
[----:B------:R-:W-:Y:S01]  /*1d20*/  BPT.TRAP 0x1 ;  /* 0x000000040000795c */ /* 0x000fe20000300000 */
.L_x_23:
[----:B-1----:R-:W-:Y:S05]  /*1d30*/  @P1 BRA `(.L_x_24) ;  /* 0x0000000000181947 */ /* 0x002fea0003800000 */
[----:B------:R-:W1:Y:S01]  /*1d40*/  S2UR UR6, SR_CgaCtaId ;  /* 0x00000000000679c3 */ /* 0x000e620000008800 */
[----:B------:R-:W-:Y:S02]  /*1d50*/  UMOV UR5, 0x400 ;  /* 0x0000040000057882 */ /* 0x000fe40000000000 */
[----:B-1----:R-:W-:-:S06]  /*1d60*/  ULEA UR5, UR6, UR5, 0x18 ;  /* 0x0000000506057291 */ /* 0x002fcc000f8ec03f */
[----:B0-----:R-:W-:-:S04]  /*1d70*/  LEA R3, R0, UR5, 0x3 ;  /* 0x0000000500037c11 */ /* 0x001fc8000f8e18ff */
[----:B------:R-:W0:Y:S02]  /*1d80*/  SYNCS.PHASECHK.TRANS64.TRYWAIT P1, [R3+URZ], R6 ;  /* 0x00000006030075a7 */ /* 0x000e24000802017f */
[----:B0-----:R-:W-:Y:S05]  /*1d90*/  @!P1 BRA `(.L_x_25) ;  /* 0x0000006800889947 */ /* 0x001fea0003800000 */
.L_x_24:
[----:B------:R-:W1:Y:S01]  /*1da0*/  S2UR UR6, SR_CgaCtaId ;  /* 0x00000000000679c3 */ /* 0x000e620000008800 */
[----:B0-----:R-:W-:Y:S01]  /*1db0*/  SHF.L.U32 R6, R0, 0xd, RZ ;  /* 0x0000000d00067819 */ /* 0x001fe200000006ff */
[----:B------:R-:W-:Y:S01]  /*1dc0*/  UMOV UR5, 0x400 ;  /* 0x0000040000057882 */ /* 0x000fe20000000000 */
[----:B------:R-:W-:-:S03]  /*1dd0*/  LOP3.LUT P1, RZ, R93, 0x4, RZ, 0xc0, !PT ;  /* 0x000000045dff7812 */ /* 0x000fc6000782c0ff */
[----:B------:R-:W-:Y:S01]  /*1de0*/  IMAD.IADD R3, R95, 0x1, R6 ;  /* 0x000000015f037824 */ /* 0x000fe200078e0206 */
[----:B-1----:R-:W-:-:S03]  /*1df0*/  ULEA UR7, UR6, UR5, 0x18 ;  /* 0x0000000506077291 */ /* 0x002fc6000f8ec03f */
[----:B------:R-:W-:-:S03]  /*1e00*/  UMOV UR5, UR39 ;  /* 0x0000002700057c82 */ /* 0x000fc60008000000 */
[----:B------:R-:W-:-:S05]  /*1e10*/  LEA R3, R3, UR7, 0x2 ;  /* 0x0000000703037c11 */ /* 0x000fca000f8e10ff */
[C---:B------:R-:W-:Y:S01]  /*1e20*/  VIADD R5, R3.reuse, 0x800 ;  /* 0x0000080003057836 */ /* 0x040fe20000000000 */
[----:B------:R0:W1:Y:S01]  /*1e30*/  LDS R112, [R3+0x800] ;  /* 0x0008000003707984 */ /* 0x0000620000000800 */
[----:B------:R-:W-:Y:S02]  /*1e40*/  VIADD R4, R3, 0x890 ;  /* 0x0000089003047836 */ /* 0x000fe40000000000 */
[----:B------:R-:W-:Y:S01]  /*1e50*/  @P1 VIADD R4, R5, 0x70 ;  /* 0x0000007005041836 */ /* 0x000fe20000000000 */
[----:B------:R0:W2:Y:S01]  /*1e60*/  LDS R113, [R3+0x1000] ;  /* 0x0010000003717984 */ /* 0x0000a20000000800 */
[----:B------:R-:W3:Y:S03]  /*1e70*/  LDC R5, c[0x0][0x28c] ;  /* 0x0000a300ff057b82 */ /* 0x000ee60000000800 */
[----:B------:R0:W4:Y:S04]  /*1e80*/  LDS R114, [R4] ;  /* 0x0000000004727984 */ /* 0x0001280000000800 */
[----:B------:R0:W0:Y:S01]  /*1e90*/  LDS R115, [R4+0x800] ;  /* 0x0008000004737984 */ /* 0x0000220000000800 */
[----:B---3--:R-:W-:-:S13]  /*1ea0*/  ISETP.GE.AND P1, PT, R5, 0x81, PT ;  /* 0x000000810500780c */ /* 0x008fda0003f26270 */
[----:B012-4-:R-:W-:Y:S05]  /*1eb0*/  @!P1 BRA `(.L_x_26) ;  /* 0x0000000800189947 */ /* 0x017fea0003800000 */
[----:B------:R-:W-:Y:S01]  /*1ec0*/  R2UR UR9, R0 ;  /* 0x00000000000972ca */ /* 0x000fe200000e0000 */
[----:B------:R-:W-:Y:S01]  /*1ed0*/  IMAD.U32 R3, RZ, RZ, UR41 ;  /* 0x00000029ff037e24 */ /* 0x000fe2000f8e00ff */
[----:B------:R-:W-:-:S13]  /*1ee0*/  UMOV UR5, UR39 ;  /* 0x0000002700057c82 */ /* 0x000fda0008000000 */
.L_x_34:
[----:B------:R-:W-:-:S04]  /*1ef0*/  UIADD3 UR6, UR9, 0x1, URZ ;  /* 0x0000000109067890 */ /* 0x000fc8000fffe03f */
[----:B------:R-:W-:-:S04]  /*1f00*/  UISETP.NE.AND UP0, UPT, UR6, 0x3, UPT ;  /* 0x000000030600788c */ /* 0x000fc8000bf05270 */
[----:B------:R-:W-:Y:S02]  /*1f10*/  USEL UR7, URZ, 0x1, UP0 ;  /* 0x000000013f077887 */ /* 0x000fe40008000000 */
[----:B------:R-:W-:-:S04]  /*1f20*/  USEL UR6, UR6, URZ, UP0 ;  /* 0x0000003f06067287 */ /* 0x000fc80008000000 */
[----:B------:R-:W-:Y:S02]  /*1f30*/  LOP3.LUT R9, R9, UR7, RZ, 0x3c, !PT ;  /* 0x0000000709097c12 */ /* 0x000fe4000f8e3cff */
[----:B------:R-:W-:Y:S01]  /*1f40*/  IMAD.U32 R0, RZ, RZ, UR6 ;  /* 0x00000006ff007e24 */ /* 0x000fe2000f8e00ff */
[----:B0-----:R-:W-:Y:S06]  /*1f50*/  @!P0 BRA `(.L_x_27) ;  /* 0x0000000000048947 */ /* 0x001fec0003800000 */
[----:B------:R-:W-:Y:S01]  /*1f60*/  BPT.TRAP 0x1 ;  /* 0x000000040000795c */ /* 0x000fe20000300000 */
.L_x_27:
[----:B------:R-:W0:Y:S01]  /*1f70*/  S2UR UR6, SR_CgaCtaId ;  /* 0x00000000000679c3 */ /* 0x000e220000008800 */
[----:B------:R-:W-:Y:S01]  /*1f80*/  UMOV UR7, 0x400 ;  /* 0x0000040000077882 */ /* 0x000fe20000000000 */
[----:B------:R-:W-:Y:S01]  /*1f90*/  SHF.L.U32 R8, R9, 0x1f, RZ ;  /* 0x0000001f09087819 */ /* 0x000fe200000006ff */
[----:B------:R-:W-:Y:S02]  /*1fa0*/  ULEA UR8, UR9, UR4, 0xb ;  /* 0x0000000409087291 */ /* 0x000fe4000f8e583f */
[----:B------:R-:W-:Y:S01]  /*1fb0*/  IMAD.U32 R4, RZ, RZ, UR9 ;  /* 0x00000009ff047e24 */ /* 0x000fe2000f8e00ff */
[----:B------:R-:W-:Y:S01]  /*1fc0*/  UMOV UR11, 0x40000040 ;  /* 0x40000040000b7882 */ /* 0x000fe20000000000 */
[----:B------:R-:W-:Y:S02]  /*1fd0*/  LOP3.LUT P3, RZ, R93, 0x4, RZ, 0xc0, !PT ;  /* 0x000000045dff7812 */ /* 0x000fe4000786c0ff */
[----:B------:R-:W-:Y:S01]  /*1fe0*/  IMAD R4, R4, 0x2000, R95 ;  /* 0x0000200004047824 */ /* 0x000fe200078e025f */
[----:B------:R-:W-:Y:S01]  /*1ff0*/  UMOV UR10, UR8 ;  /* 0x00000008000a7c82 */ /* 0x000fe20008000000 */
[----:B0-----:R-:W-:-:S02]  /*2000*/  ULEA UR7, UR6, UR7, 0x18 ;  /* 0x0000000706077291 */ /* 0x001fc4000f8ec03f */
[----:B------:R-:W-:-:S04]  /*2010*/  UIADD3 UR6, UR8, 0x2, URZ ;  /* 0x0000000208067890 */ /* 0x000fc8000fffe03f */
[----:B------:R-:W-:Y:S02]  /*2020*/  LEA R7, R0, UR7, 0x3 ;  /* 0x0000000700077c11 */ /* 0x000fe4000f8e18ff */
[----:B------:R-:W-:Y:S02]  /*2030*/  LEA R6, R4, UR7, 0x2 ;  /* 0x0000000704067c11 */ /* 0x000fe4000f8e10ff */
[----:B------:R0:W1:Y:S01]  /*2040*/  SYNCS.PHASECHK.TRANS64.TRYWAIT P1, [R7+URZ], R8 ;  /* 0x00000008070075a7 */ /* 0x000062000802017f */
[----:B------:R-:W-:Y:S02]  /*2050*/  WARPGROUP.ARRIVE ;  /* 0x00000000000079c5 */ /* 0x000fe40000000000 */
[C---:B------:R-:W-:Y:S02]  /*2060*/  VIADD R4, R6.reuse, 0x900 ;  /* 0x0000090006047836 */ /* 0x040fe40000000000 */
[----:B------:R-:W-:Y:S02]  /*2070*/  VIADD R5, R6, 0x990 ;  /* 0x0000099006057836 */ /* 0x000fe40000000000 */
[----:B------:R-:W-:Y:S01]  /*2080*/  HGMMA.64x128x8.F32.TF32 R24, R112, gdesc[UR8], R24, gsb0 ;  /* 0x05e0000870187df0 */ /* 0x000fe20008002818 */
[----:B------:R-:W-:Y:S01]  /*2090*/  @P3 VIADD R5, R4, 0x70 ;  /* 0x0000007004053836 */ /* 0x000fe20000000000 */
[----:B------:R-:W-:Y:S01]  /*20a0*/  UMOV UR10, UR6 ;  /* 0x00000006000a7c82 */ /* 0x000fe20008000000 */
[----:B------:R-:W-:Y:S01]  /*20b0*/  UMOV UR11, 0x40000040 ;  /* 0x40000040000b7882 */ /* 0x000fe20000000000 */
[----:B------:R-:W-:-:S02]  /*20c0*/  WARPGROUP.DEPBAR.LE gsb0, 0x0 ;  /* 0x00008000000079c5 */ /* 0x000fc40000010000 */
[----:B------:R-:W-:Y:S04]  /*20d0*/  LDS R108, [R6+0x900] ;  /* 0x00090000066c7984 */ /* 0x000fe80000000800 */
[----:B------:R-:W-:Y:S04]  /*20e0*/  LDS R109, [R6+0x1100] ;  /* 0x00110000066d7984 */ /* 0x000fe80000000800 */
[----:B------:R-:W-:Y:S04]  /*20f0*/  LDS R110, [R5] ;  /* 0x00000000056e7984 */ /* 0x000fe80000000800 */
[----:B------:R-:W2:Y:S02]  /*2100*/  LDS R111, [R5+0x800] ;  /* 0x00080000056f7984 */ /* 0x000ea40000000800 */
[----:B--2---:R-:W-:-:S06]  /*2110*/  WARPGROUP.ARRIVE ;  /* 0x00000000000079c5 */ /* 0x004fcc0000000000 */
[----:B------:R-:W-:Y:S03]  /*2120*/  HGMMA.64x128x8.F32.TF32 R24, R108, gdesc[UR8], R24, gsb0 ;  /* 0x05e000086c187df0 */ /* 0x000fe60008002818 */
[----:B------:R-:W-:Y:S02]  /*2130*/  WARPGROUP.DEPBAR.LE gsb0, 0x0 ;  /* 0x00008000000079c5 */ /* 0x000fe40000010000 */
[----:B------:R0:W2:Y:S04]  /*2140*/  LDS R108, [R6+0xa00] ;  /* 0x000a0000066c7984 */ /* 0x0000a80000000800 */
[----:B------:R0:W3:Y:S04]  /*2150*/  LDS R109, [R6+0x1200] ;  /* 0x00120000066d7984 */ /* 0x0000e80000000800 */
[----:B------:R0:W4:Y:S04]  /*2160*/  LDS R110, [R5+0x100] ;  /* 0x00010000056e7984 */ /* 0x0001280000000800 */
[----:B------:R0:W0:Y:S01]  /*2170*/  LDS R111, [R5+0x900] ;  /* 0x00090000056f7984 */ /* 0x0000220000000800 */
[----:B-1----:R-:W-:Y:S05]  /*2180*/  @!P0 BRA `(.L_x_28) ;  /* 0x0000000000048947 */ /* 0x002fea0003800000 */
[----:B------:R-:W-:Y:S01]  /*2190*/  BPT.TRAP 0x1 ;  /* 0x000000040000795c */ /* 0x000fe20000300000 */
.L_x_28:
[----:B------:R-:W-:Y:S01]  /*21a0*/  ULEA UR6, UR5, UR7, 0x3 ;  /* 0x0000000705067291 */ /* 0x000fe2000f8e183f */
[----:B------:R-:W-:-:S03]  /*21b0*/  ISETP.GT.U32.AND P2, PT, R18, 0x1, PT ;  /* 0x000000011200780c */ /* 0x000fc60003f44070 */
[----:B------:R-:W-:-:S04]  /*21c0*/  UIADD3 UR6, UR6, 0x18, URZ ;  /* 0x0000001806067890 */ /* 0x000fc8000fffe03f */
[----:B------:R-:W-:-:S09]  /*21d0*/  UPRMT UR6, URZ, 0x654, UR6 ;  /* 0x000006543f067896 */ /* 0x000fd20008000006 */
[----:B------:R-:W-:Y:S01]  /*21e0*/  SYNCS.ARRIVE.TRANS64.RED.A1T0 RZ, [UR6], RZ ;  /* 0x000000ffffff79a7 */ /* 0x000fe20008100406 */
[----:B------:R-:W-:Y:S05]  /*21f0*/  @P2 BRA `(.L_x_29) ;  /* 0x0000000000042947 */ /* 0x000fea0003800000 */
[----:B------:R-:W-:Y:S01]  /*2200*/  BPT.TRAP 0x1 ;  /* 0x000000040000795c */ /* 0x000fe20000300000 */
.L_x_29:
[----:B------:R-:W-:Y:S01]  /*2210*/  UIADD3 UR6, UR8, 0x4, URZ ;  /* 0x0000000408067890 */ /* 0x000fe2000fffe03f */
[----:B0-234-:R-:W-:Y:S01]  /*2220*/  WARPGROUP.ARRIVE ;  /* 0x00000000000079c5 */ /* 0x01dfe20000000000 */
[----:B------:R-:W-:Y:S01]  /*2230*/  UMOV UR11, 0x40000040 ;  /* 0x40000040000b7882 */ /* 0x000fe20000000000 */
[----:B------:R-:W-:-:S04]  /*2240*/  UIADD3 UR5, UR5, 0x1, URZ ;  /* 0x0000000105057890 */ /* 0x000fc8000fffe03f */
[----:B------:R-:W-:Y:S01]  /*2250*/  UMOV UR10, UR6 ;  /* 0x00000006000a7c82 */ /* 0x000fe20008000000 */
[----:B------:R-:W-:Y:S02]  /*2260*/  UIADD3 UR6, UR8, 0x6, URZ ;  /* 0x0000000608067890 */ /* 0x000fe4000fffe03f */
[----:B------:R-:W-:Y:S01]  /*2270*/  HGMMA.64x128x8.F32.TF32 R24, R108, gdesc[UR8], R24, gsb0 ;  /* 0x05e000086c187df0 */ /* 0x000fe20008002818 */
[----:B------:R-:W-:Y:S01]  /*2280*/  UMOV UR11, 0x40000040 ;  /* 0x40000040000b7882 */ /* 0x000fe20000000000 */
[----:B------:R-:W-:-:S03]  /*2290*/  UISETP.NE.AND UP0, UPT, UR5, 0x3, UPT ;  /* 0x000000030500788c */ /* 0x000fc6000bf05270 */
[----:B------:R-:W-:Y:S01]  /*22a0*/  UMOV UR10, UR6 ;  /* 0x00000006000a7c82 */ /* 0x000fe20008000000 */
[----:B------:R-:W-:Y:S02]  /*22b0*/  UIADD3 UR6, UR8, 0x400, URZ ;  /* 0x0000040008067890 */ /* 0x000fe4000fffe03f */
[----:B------:R-:W-:Y:S01]  /*22c0*/  USEL UR5, UR5, URZ, UP0 ;  /* 0x0000003f05057287 */ /* 0x000fe20008000000 */
[----:B------:R-:W-:Y:S02]  /*22d0*/  WARPGROUP.DEPBAR.LE gsb0, 0x0 ;  /* 0x00008000000079c5 */ /* 0x000fe40000010000 */
[----:B------:R-:W-:Y:S04]  /*22e0*/  LDS R108, [R6+0xb00] ;  /* 0x000b0000066c7984 */ /* 0x000fe80000000800 */
[----:B------:R-:W-:Y:S04]  /*22f0*/  LDS R109, [R6+0x1300] ;  /* 0x00130000066d7984 */ /* 0x000fe80000000800 */
[----:B------:R-:W-:Y:S04]  /*2300*/  LDS R110, [R5+0x200] ;  /* 0x00020000056e7984 */ /* 0x000fe80000000800 */
[----:B------:R-:W0:Y:S02]  /*2310*/  LDS R111, [R5+0xa00] ;  /* 0x000a0000056f7984 */ /* 0x000e240000000800 */
[----:B0-----:R-:W-:-:S06]  /*2320*/  WARPGROUP.ARRIVE ;  /* 0x00000000000079c5 */ /* 0x001fcc0000000000 */
        /* <DEDUP_REMOVED lines=23> */
[----:B------:R-:W-:Y:S02]  /*24a0*/  WARPGROUP.DEPBAR.LE gsb0, 0x0 ;  /* 0x00008000000079c5 */ /* 0x000fe40000010000 */
[----:B------:R-:W-:Y:S04]  /*24b0*/  LDS R108, [R6+0xe00] ;  /* 0x000e0000066c7984 */ /* 0x000fe80000000800 */
[----:B------:R-:W-:Y:S04]  /*24c0*/  LDS R109, [R6+0x1600] ;  /* 0x00160000066d7984 */ /* 0x000fe80000000800 */
[----:B------:R-:W-:Y:S04]  /*24d0*/  LDS R110, [R5+0x500] ;  /* 0x00050000056e7984 */ /* 0x000fe80000000800 */
[----:B------:R-:W0:Y:S02]  /*24e0*/  LDS R111, [R5+0xd00] ;  /* 0x000d0000056f7984 */ /* 0x000e240000000800 */
[----:B0-----:R-:W-:-:S06]  /*24f0*/  WARPGROUP.ARRIVE ;  /* 0x00000000000079c5 */ /* 0x001fcc0000000000 */
[----:B------:R-:W-:Y:S03]  /*2500*/  HGMMA.64x128x8.F32.TF32 R24, R108, gdesc[UR8], R24, gsb0 ;  /* 0x05e000086c187df0 */ /* 0x000fe60008002818 */
[----:B------:R-:W-:Y:S02]  /*2510*/  WARPGROUP.DEPBAR.LE gsb0, 0x0 ;  /* 0x00008000000079c5 */ /* 0x000fe40000010000 */
[----:B------:R0:W1:Y:S04]  /*2520*/  LDS R108, [R6+0xf00] ;  /* 0x000f0000066c7984 */ /* 0x0000680000000800 */
[----:B------:R0:W2:Y:S04]  /*2530*/  LDS R109, [R6+0x1700] ;  /* 0x00170000066d7984 */ /* 0x0000a80000000800 */
[----:B------:R0:W3:Y:S04]  /*2540*/  LDS R110, [R5+0x600] ;  /* 0x00060000056e7984 */ /* 0x0000e80000000800 */
[----:B------:R0:W4:Y:S01]  /*2550*/  LDS R111, [R5+0xe00] ;  /* 0x000e0000056f7984 */ /* 0x0001220000000800 */
[----:B------:R-:W-:Y:S05]  /*2560*/  @!P0 BRA `(.L_x_30) ;  /* 0x0000000000048947 */ /* 0x000fea0003800000 */
[----:B------:R-:W-:Y:S01]  /*2570*/  BPT.TRAP 0x1 ;  /* 0x000000040000795c */ /* 0x000fe20000300000 */
.L_x_30:
[----:B0-----:R-:W-:Y:S01]  /*2580*/  IMAD.SHL.U32 R6, R0, 0x2000, RZ ;  /* 0x0000200000067824 */ /* 0x001fe200078e00ff */
[----:B------:R-:W-:Y:S03]  /*2590*/  BSSY B0, `(.L_x_31) ;  /* 0x0000009000007945 */ /* 0x000fe60003800000 */
[----:B------:R-:W-:-:S05]  /*25a0*/  IMAD.IADD R4, R95, 0x1, R6 ;  /* 0x000000015f047824 */ /* 0x000fca00078e0206 */
[----:B------:R-:W-:-:S04]  /*25b0*/  LEA R5, R4, UR7, 0x2 ;  /* 0x0000000704057c11 */ /* 0x000fc8000f8e10ff */
[C---:B------:R-:W-:Y:S01]  /*25c0*/  IADD3 R10, R5.reuse, 0x800, RZ ;  /* 0x00000800050a7810 */ /* 0x040fe20007ffe0ff */
[----:B------:R-:W-:-:S04]  /*25d0*/  VIADD R4, R5, 0x890 ;  /* 0x0000089005047836 */ /* 0x000fc80000000000 */
[----:B------:R-:W-:Y:S01]  /*25e0*/  @P3 VIADD R4, R10, 0x70 ;  /* 0x000000700a043836 */ /* 0x000fe20000000000 */
[----:B------:R-:W-:Y:S06]  /*25f0*/  @P1 BRA `(.L_x_32) ;  /* 0x0000000000081947 */ /* 0x000fec0003800000 */
[----:B------:R-:W0:Y:S02]  /*2600*/  SYNCS.PHASECHK.TRANS64.TRYWAIT P1, [R7+URZ], R8 ;  /* 0x00000008070075a7 */ /* 0x000e24000802017f */
[----:B0-----:R-:W-:Y:S05]  /*2610*/  @!P1 BRA `(.L_x_33) ;  /* 0x00000060007c9947 */ /* 0x001fea0003800000 */
.L_x_32:
[----:B------:R-:W-:Y:S05]  /*2620*/  BSYNC B0 ;  /* 0x0000000000007941 */ /* 0x000fea0003800000 */
.L_x_31:
[----:B------:R0:W0:Y:S01]  /*2630*/  LDS R112, [R5+0x800] ;  /* 0x0008000005707984 */ /* 0x0000220000000800 */
[----:B------:R-:W-:Y:S05]  /*2640*/  WARPSYNC.ALL ;  /* 0x0000000000007948 */ /* 0x000fea0003800000 */
[----:B------:R0:W0:Y:S04]  /*2650*/  LDS R113, [R5+0x1000] ;  /* 0x0010000005717984 */ /* 0x0000280000000800 */
[----:B------:R0:W0:Y:S04]  /*2660*/  LDS R114, [R4] ;  /* 0x0000000004727984 */ /* 0x0000280000000800 */
[----:B------:R0:W0:Y:S01]  /*2670*/  LDS R115, [R4+0x800] ;  /* 0x0008000004737984 */ /* 0x0000220000000800 */
[----:B------:R-:W-:Y:S01]  /*2680*/  UIADD3 UR6, UR8, 0x406, URZ ;  /* 0x0000040608067890 */ /* 0x000fe2000fffe03f */
[----:B-1234-:R-:W-:Y:S01]  /*2690*/  WARPGROUP.ARRIVE ;  /* 0x00000000000079c5 */ /* 0x01efe20000000000 */
[----:B------:R-:W-:Y:S01]  /*26a0*/  UMOV UR11, 0x40000040 ;  /* 0x40000040000b7882 */ /* 0x000fe20000000000 */
[C---:B------:R-:W-:Y:S01]  /*26b0*/  ISETP.GT.AND P1, PT, R3.reuse, 0x2, PT ;  /* 0x000000020300780c */ /* 0x040fe20003f24270 */
[----:B------:R-:W-:Y:S01]  /*26c0*/  VIADD R3, R3, 0xffffffff ;  /* 0xffffffff03037836 */ /* 0x000fe20000000000 */
[----:B------:R-:W-:-:S02]  /*26d0*/  R2UR UR9, R0 ;  /* 0x00000000000972ca */ /* 0x000fc400000e0000 */
[----:B------:R-:W-:-:S11]  /*26e0*/  UMOV UR10, UR6 ;  /* 0x00000006000a7c82 */ /* 0x000fd60008000000 */
[----:B------:R-:W-:Y:S03]  /*26f0*/  HGMMA.64x128x8.F32.TF32 R24, R108, gdesc[UR8], R24, gsb0 ;  /* 0x05e000086c187df0 */ /* 0x000fe60008002818 */
[----:B------:R-:W-:Y:S02]  /*2700*/  WARPGROUP.DEPBAR.LE gsb0, 0x0 ;  /* 0x00008000000079c5 */ /* 0x000fe40000010000 */
[----:B------:R-:W-:Y:S05]  /*2710*/  @P1 BRA `(.L_x_34) ;  /* 0xfffffff400f41947 */ /* 0x000fea000383ffff */
.L_x_26:
[----:B0-----:R-:W-:Y:S01]  /*2720*/  IMAD.MOV.U32 R5, RZ, RZ, 0x40000040 ;  /* 0x40000040ff057424 */ /* 0x001fe200078e00ff */
[----:B------:R-:W-:Y:S01]  /*2730*/  LEA R4, R0, UR4, 0xb ;  /* 0x0000000400047c11 */ /* 0x000fe2000f8e58ff */
[----:B------:R-:W-:Y:S01]  /*2740*/  WARPGROUP.ARRIVE ;  /* 0x00000000000079c5 */ /* 0x000fe20000000000 */
[----:B------:R-:W-:Y:S01]  /*2750*/  IMAD.IADD R6, R95, 0x1, R6 ;  /* 0x000000015f067824 */ /* 0x000fe200078e0206 */
[----:B------:R-:W-:Y:S01]  /*2760*/  LOP3.LUT P1, RZ, R93, 0x4, RZ, 0xc0, !PT ;  /* 0x000000045dff7812 */ /* 0x000fe2000782c0ff */
[----:B------:R-:W-:Y:S01]  /*2770*/  IMAD.MOV.U32 R7, RZ, RZ, 0x40000040 ;  /* 0x40000040ff077424 */ /* 0x000fe200078e00ff */
[----:B------:R-:W-:Y:S02]  /*2780*/  R2UR UR10, R4 ;  /* 0x00000000040a72ca */ /* 0x000fe400000e0000 */
[----:B------:R-:W-:Y:S02]  /*2790*/  R2UR UR11, R5 ;  /* 0x00000000050b72ca */ /* 0x000fe400000e0000 */
[----:B------:R-:W-:-:S05]  /*27a0*/  LEA R3, R6, UR7, 0x2 ;  /* 0x0000000706037c11 */ /* 0x000fca000f8e10ff */
[C---:B------:R-:W-:Y:S02]  /*27b0*/  VIADD R6, R3.reuse, 0x900 ;  /* 0x0000090003067836 */ /* 0x040fe40000000000 */
[----:B------:R-:W-:Y:S02]  /*27c0*/  VIADD R0, R3, 0x990 ;  /* 0x0000099003007836 */ /* 0x000fe40000000000 */
[----:B------:R-:W-:Y:S02]  /*27d0*/  @P1 VIADD R0, R6, 0x70 ;  /* 0x0000007006001836 */ /* 0x000fe40000000000 */
[----:B------:R-:W-:Y:S01]  /*27e0*/  HGMMA.64x128x8.F32.TF32 R24, R112, gdesc[UR8], R24, gsb0 ;  /* 0x05e0000870187df0 */ /* 0x000fe20008002818 */
[----:B------:R-:W-:Y:S01]  /*27f0*/  VIADD R6, R4, 0x2 ;  /* 0x0000000204067836 */ /* 0x000fe20000000000 */
[----:B------:R-:W-:-:S04]  /*2800*/  R2UR UR11, R7 ;  /* 0x00000000070b72ca */ /* 0x000fc800000e0000 */
[----:B------:R-:W-:Y:S01]  /*2810*/  R2UR UR10, R6 ;  /* 0x00000000060a72ca */ /* 0x000fe200000e0000 */
[----:B------:R-:W-:Y:S02]  /*2820*/  WARPGROUP.DEPBAR.LE gsb0, 0x0 ;  /* 0x00008000000079c5 */ /* 0x000fe40000010000 */
[----:B------:R-:W-:Y:S04]  /*2830*/  LDS R108, [R3+0x900] ;  /* 0x00090000036c7984 */ /* 0x000fe80000000800 */
[----:B------:R-:W-:Y:S04]  /*2840*/  LDS R109, [R3+0x1100] ;  /* 0x00110000036d7984 */ /* 0x000fe80000000800 */
[----:B------:R-:W-:Y:S04]  /*2850*/  LDS R110, [R0] ;  /* 0x00000000006e7984 */ /* 0x000fe80000000800 */
        /* <DEDUP_REMOVED lines=10> */
.L_x_35:
[----:B------:R-:W-:Y:S01]  /*2900*/  ULEA UR4, UR5, UR7, 0x3 ;  /* 0x0000000705047291 */ /* 0x000fe2000f8e183f */
[----:B------:R-:W-:-:S03]  /*2910*/  ISETP.GT.U32.AND P1, PT, R18, 0x1, PT ;  /* 0x000000011200780c */ /* 0x000fc60003f24070 */
[----:B------:R-:W-:-:S04]  /*2920*/  UIADD3 UR4, UR4, 0x18, URZ ;  /* 0x0000001804047890 */ /* 0x000fc8000fffe03f */
[----:B------:R-:W-:-:S09]  /*2930*/  UPRMT UR4, URZ, 0x654, UR4 ;  /* 0x000006543f047896 */ /* 0x000fd20008000004 */
[----:B------:R-:W-:Y:S01]  /*2940*/  SYNCS.ARRIVE.TRANS64.RED.A1T0 RZ, [UR4], RZ ;  /* 0x000000ffffff79a7 */ /* 0x000fe20008100404 */
[----:B------:R-:W-:Y:S05]  /*2950*/  @P1 BRA `(.L_x_36) ;  /* 0x0000000000041947 */ /* 0x000fea0003800000 */
[----:B------:R-:W-:Y:S01]  /*2960*/  BPT.TRAP 0x1 ;  /* 0x000000040000795c */ /* 0x000fe20000300000 */
.L_x_36:
[----:B------:R-:W-:Y:S01]  /*2970*/  VIADD R6, R4, 0x4 ;  /* 0x0000000404067836 */ /* 0x000fe20000000000 */
[----:B-1234-:R-:W-:Y:S01]  /*2980*/  WARPGROUP.ARRIVE ;  /* 0x00000000000079c5 */ /* 0x01efe20000000000 */
[----:B------:R-:W-:Y:S02]  /*2990*/  IMAD.MOV.U32 R7, RZ, RZ, 0x40000040 ;  /* 0x40000040ff077424 */ /* 0x000fe400078e00ff */
[----:B------:R-:W-:Y:S01]  /*29a0*/  IMAD.MOV.U32 R5, RZ, RZ, 0x40000040 ;  /* 0x40000040ff057424 */ /* 0x000fe200078e00ff */
[----:B------:R-:W-:Y:S01]  /*29b0*/  R2UR UR6, R6 ;  /* 0x00000000060672ca */ /* 0x000fe200000e0000 */
[----:B------:R-:W-:Y:S01]  /*29c0*/  VIADD R6, R4, 0x6 ;  /* 0x0000000604067836 */ /* 0x000fe20000000000 */
[----:B------:R-:W-:Y:S02]  /*29d0*/  R2UR UR7, R7 ;  /* 0x00000000070772ca */ /* 0x000fe400000e0000 */
[----:B------:R-:W-:-:S11]  /*29e0*/  MOV R7, 0x40000040 ;  /* 0x4000004000077802 */ /* 0x000fd60000000f00 */
[----:B------:R-:W-:Y:S01]  /*29f0*/  HGMMA.64x128x8.F32.TF32 R24, R108, gdesc[UR4], R24, gsb0 ;  /* 0x05e000046c187df0 */ /* 0x000fe20008002818 */
[----:B------:R-:W-:Y:S01]  /*2a00*/  R2UR UR6, R6 ;  /* 0x00000000060672ca */ /* 0x000fe200000e0000 */
[----:B------:R-:W-:Y:S01]  /*2a10*/  VIADD R6, R4, 0x400 ;  /* 0x0000040004067836 */ /* 0x000fe20000000000 */
[----:B------:R-:W-:Y:S01]  /*2a20*/  R2UR UR7, R7 ;  /* 0x00000000070772ca */ /* 0x000fe200000e0000 */
[----:B------:R-:W-:Y:S01]  /*2a30*/  IMAD.MOV.U32 R7, RZ, RZ, 0x40000040 ;  /* 0x40000040ff077424 */ /* 0x000fe200078e00ff */
[----:B------:R-:W-:Y:S02]  /*2a40*/  WARPGROUP.DEPBAR.LE gsb0, 0x0 ;  /* 0x00008000000079c5 */ /* 0x000fe40000010000 */
[----:B------:R-:W-:Y:S04]  /*2a50*/  LDS R108, [R3+0xb00] ;  /* 0x000b0000036c7984 */ /* 0x000fe80000000800 */
[----:B------:R-:W-:Y:S04]  /*2a60*/  LDS R109, [R3+0x1300] ;  /* 0x00130000036d7984 */ /* 0x000fe80000000800 */
[----:B------:R-:W-:Y:S04]  /*2a70*/  LDS R110, [R0+0x200] ;  /* 0x00020000006e7984 */ /* 0x000fe80000000800 */
[----:B------:R-:W1:Y:S02]  /*2a80*/  LDS R111, [R0+0xa00] ;  /* 0x000a0000006f7984 */ /* 0x000e640000000800 */
[----:B-1----:R-:W-:-:S06]  /*2a90*/  WARPGROUP.ARRIVE ;  /* 0x00000000000079c5 */ /* 0x002fcc0000000000 */
        /* <DEDUP_REMOVED lines=13> */
[C---:B------:R-:W-:Y:S01]  /*2b70*/  VIADD R6, R4.reuse, 0x404 ;  /* 0x0000040404067836 */ /* 0x040fe20000000000 */
[----:B------:R-:W-:Y:S01]  /*2b80*/  R2UR UR7, R7 ;  /* 0x00000000070772ca */ /* 0x000fe200000e0000 */
[----:B------:R-:W-:Y:S02]  /*2b90*/  IMAD.MOV.U32 R7, RZ, RZ, 0x40000040 ;  /* 0x40000040ff077424 */ /* 0x000fe400078e00ff */
[----:B------:R-:W-:Y:S01]  /*2ba0*/  VIADD R4, R4, 0x406 ;  /* 0x0000040604047836 */ /* 0x000fe20000000000 */
[----:B------:R-:W-:Y:S02]  /*2bb0*/  WARPGROUP.DEPBAR.LE gsb0, 0x0 ;  /* 0x00008000000079c5 */ /* 0x000fe40000010000 */
[----:B------:R-:W-:Y:S04]  /*2bc0*/  LDS R108, [R3+0xd00] ;  /* 0x000d0000036c7984 */ /* 0x000fe80000000800 */
[----:B------:R-:W-:Y:S04]  /*2bd0*/  LDS R109, [R3+0x1500] ;  /* 0x00150000036d7984 */ /* 0x000fe80000000800 */
[----:B------:R-:W-:Y:S04]  /*2be0*/  LDS R110, [R0+0x400] ;  /* 0x00040000006e7984 */ /* 0x000fe80000000800 */
[----:B------:R-:W1:Y:S02]  /*2bf0*/  LDS R111, [R0+0xc00] ;  /* 0x000c0000006f7984 */ /* 0x000e640000000800 */
[----:B-1----:R-:W-:-:S06]  /*2c00*/  WARPGROUP.ARRIVE ;  /* 0x00000000000079c5 */ /* 0x002fcc0000000000 */
[----:B------:R-:W-:Y:S01]  /*2c10*/  HGMMA.64x128x8.F32.TF32 R24, R108, gdesc[UR4], R24, gsb0 ;  /* 0x05e000046c187df0 */ /* 0x000fe20008002818 */
[----:B------:R-:W-:Y:S02]  /*2c20*/  R2UR UR6, R6 ;  /* 0x00000000060672ca */ /* 0x000fe400000e0000 */
[----:B------:R-:W-:Y:S01]  /*2c30*/  R2UR UR7, R7 ;  /* 0x00000000070772ca */ /* 0x000fe200000e0000 */
        /* <DEDUP_REMOVED lines=15> */
[----:B------:R-:W-:Y:S03]  /*2d30*/  HGMMA.64x128x8.F32.TF32 R24, R108, gdesc[UR4], R24, gsb0 ;  /* 0x05e000046c187df0 */ /* 0x000fe60008002818 */
[----:B------:R-:W-:Y:S02]  /*2d40*/  WARPGROUP.DEPBAR.LE gsb0, 0x0 ;  /* 0x00008000000079c5 */ /* 0x000fe40000010000 */
.L_x_22:
[----:B------:R-:W-:Y:S05]  /*2d50*/  @!P0 BRA `(.L_x_37) ;  /* 0x0000000000048947 */ /* 0x000fea0003800000 */
[----:B------:R-:W-:Y:S01]  /*2d60*/  BPT.TRAP 0x1 ;  /* 0x000000040000795c */ /* 0x000fe20000300000 */
.L_x_37:
[----:B------:R-:W2:Y:S01]  /*2d70*/  S2UR UR7, SR_CgaCtaId ;  /* 0x00000000000779c3 */ /* 0x000ea20000008800 */
[----:B------:R-:W-:Y:S01]  /*2d80*/  UIADD3 UR6, UR41, UR39, URZ ;  /* 0x0000002729067290 */ /* 0x000fe2000fffe03f */
[----:B------:R-:W-:-:S03]  /*2d90*/  ISETP.GT.U32.AND P0, PT, R18, 0x1, PT ;  /* 0x000000011200780c */ /* 0x000fc60003f04070 */
[----:B------:R-:W-:-:S04]  /*2da0*/  UIMAD.WIDE.U32 UR4, UR6, -0x55555555, URZ ;  /* 0xaaaaaaab060478a5 */ /* 0x000fc8000f8e003f */
[----:B------:R-:W-:-:S03]  /*2db0*/  USHF.R.U32.HI UR4, URZ, 0x1, UR5 ;  /* 0x000000013f047899 */ /* 0x000fc60008011605 */
[----:B------:R-:W-:Y:S01]  /*2dc0*/  UMOV UR5, 0x400 ;  /* 0x0000040000057882 */ /* 0x000fe20000000000 */
[----:B------:R-:W-:Y:S02]  /*2dd0*/  UIMAD UR6, UR4, -0x3, UR6 ;  /* 0xfffffffd040678a4 */ /* 0x000fe4000f8e0206 */
[----:B--2---:R-:W-:-:S04]  /*2de0*/  ULEA UR5, UR7, UR5, 0x18 ;  /* 0x0000000507057291 */ /* 0x004fc8000f8ec03f */
[----:B------:R-:W-:-:S04]  /*2df0*/  ULEA UR6, UR6, UR5, 0x3 ;  /* 0x0000000506067291 */ /* 0x000fc8000f8e183f */
[----:B------:R-:W-:-:S04]  /*2e00*/  UIADD3 UR6, UR6, 0x18, URZ ;  /* 0x0000001806067890 */ /* 0x000fc8000fffe03f */
[----:B------:R-:W-:-:S09]  /*2e10*/  UPRMT UR6, URZ, 0x654, UR6 ;  /* 0x000006543f067896 */ /* 0x000fd20008000006 */
[----:B------:R-:W-:Y:S01]  /*2e20*/  SYNCS.ARRIVE.TRANS64.RED.A1T0 RZ, [UR6], RZ ;  /* 0x000000ffffff79a7 */ /* 0x000fe20008100406 */
[----:B------:R-:W-:Y:S05]  /*2e30*/  @P0 BRA `(.L_x_38) ;  /* 0x0000000000040947 */ /* 0x000fea0003800000 */
[----:B------:R-:W-:Y:S01]  /*2e40*/  BPT.TRAP 0x1 ;  /* 0x000000040000795c */ /* 0x000fe20000300000 */
.L_x_38:
[----:B------:R-:W-:Y:S01]  /*2e50*/  IMAD.SHL.U32 R104, R104, 0x80, RZ ;  /* 0x0000008068687824 */ /* 0x000fe200078e00ff */
[----:B------:R-:W-:Y:S01]  /*2e60*/  UIADD3 UR39, UR40, UR39, URZ ;  /* 0x0000002728277290 */ /* 0x000fe2000fffe03f */
[----:B------:R-:W-:Y:S01]  /*2e70*/  SHF.R.S32.HI R11, RZ, 0x1f, R89 ;  /* 0x0000001fff0b7819 */ /* 0x000fe20000011459 */
[----:B------:R-:W-:Y:S01]  /*2e80*/  UISETP.GE.U32.AND UP1, UPT, UR40, 0x3, UPT ;  /* 0x000000032800788c */ /* 0x000fe2000bf26070 */
[----:B0-----:R-:W-:Y:S01]  /*2e90*/  IMAD.SHL.U32 R3, R103, 0x80, RZ ;  /* 0x0000008067037824 */ /* 0x001fe200078e00ff */
[----:B------:R-:W-:Y:S01]  /*2ea0*/  ULDC UR7, c[0x0][0x288] ;  /* 0x0000a20000077ab9 */ /* 0x000fe20000000800 */
[C---:B------:R-:W-:Y:S01]  /*2eb0*/  LOP3.LUT R8, R104.reuse, 0x6, R99, 0xf8, !PT ;  /* 0x0000000668087812 */ /* 0x040fe200078ef863 */
[----:B------:R-:W-:Y:S01]  /*2ec0*/  UISETP.GT.U32.AND UP0, UPT, UR39, 0x2, UPT ;  /* 0x000000022700788c */ /* 0x000fe2000bf04070 */
[----:B------:R-:W-:Y:S01]  /*2ed0*/  ISETP.GE.AND P0, PT, R104, UR7, PT ;  /* 0x0000000768007c0c */ /* 0x000fe2000bf06270 */
[----:B------:R-:W-:Y:S01]  /*2ee0*/  ULDC.64 UR4, c[0x0][0x5d0] ;  /* 0x0001740000047ab9 */ /* 0x000fe20000000a00 */
[--C-:B------:R-:W-:Y:S01]  /*2ef0*/  SHF.R.S32.HI R9, RZ, 0x1f, R8.reuse ;  /* 0x0000001fff097819 */ /* 0x100fe20000011408 */
[----:B------:R-:W-:Y:S01]  /*2f00*/  ULDC UR10, c[0x0][0x284] ;  /* 0x0000a100000a7ab9 */ /* 0x000fe20000000800 */
[----:B------:R-:W-:Y:S01]  /*2f10*/  IMAD R0, R11, UR4, RZ ;  /* 0x000000040b007c24 */ /* 0x000fe2000f8e02ff */
[----:B------:R-:W-:Y:S01]  /*2f20*/  UISETP.LT.U32.AND UP0, UPT, UR40, 0x3, UP0 ;  /* 0x000000032800788c */ /* 0x000fe20008701070 */
[----:B------:R-:W-:Y:S01]  /*2f30*/  ISETP.GE.OR P0, PT, R3, UR10, P0 ;  /* 0x0000000a03007c0c */ /* 0x000fe20008706670 */
[----:B------:R-:W-:Y:S01]  /*2f40*/  IMAD.WIDE.U32 R4, R89, UR4, R8 ;  /* 0x0000000459047c25 */ /* 0x000fe2000f8e0008 */
[----:B------:R-:W-:Y:S01]  /*2f50*/  ULDC.64 UR8, c[0x0][0x5c8] ;  /* 0x0001720000087ab9 */ /* 0x000fe20000000a00 */
[----:B------:R-:W-:-:S02]  /*2f60*/  USEL UR6, URZ, 0x1, !UP0 ;  /* 0x000000013f067887 */ /* 0x000fc4000c000000 */
[----:B------:R-:W-:Y:S01]  /*2f70*/  IMAD R7, R89, UR5, R0 ;  /* 0x0000000559077c24 */ /* 0x000fe2000f8e0200 */
[----:B------:R-:W-:Y:S01]  /*2f80*/  @UP1 UIMAD.WIDE.U32 UR4, UR39, -0x55555555, URZ ;  /* 0xaaaaaaab270418a5 */ /* 0x000fe2000f8e003f */
[----:B------:R-:W-:Y:S01]  /*2f90*/  IMAD.WIDE R22, R103, 0x80, R90 ;  /* 0x0000008067167825 */ /* 0x000fe200078e025a */
[----:B------:R-:W-:Y:S02]  /*2fa0*/  ULOP3.LUT UR38, UR38, UR6, URZ, 0x3c, !UPT ;  /* 0x0000000626267292 */ /* 0x000fe4000f8e3c3f */
[----:B------:R-:W-:Y:S01]  /*2fb0*/  @UP1 USHF.R.U32.HI UR4, URZ, 0x1, UR5 ;  /* 0x000000013f041899 */ /* 0x000fe20008011605 */
[----:B------:R-:W-:Y:S02]  /*2fc0*/  IMAD.IADD R5, R5, 0x1, R7 ;  /* 0x0000000105057824 */ /* 0x000fe400078e0207 */
[----:B------:R-:W-:Y:S01]  /*2fd0*/  IMAD R7, R23, UR8, RZ ;  /* 0x0000000817077c24 */ /* 0x000fe2000f8e02ff */
[----:B------:R-:W-:Y:S01]  /*2fe0*/  @UP1 ULOP3.LUT UR38, UR38, 0x1, UR4, 0x78, !UPT ;  /* 0x0000000126261892 */ /* 0x000fe2000f8e7804 */
[----:B------:R-:W-:-:S04]  /*2ff0*/  IMAD.WIDE.U32 R106, R22, UR8, R4 ;  /* 0x00000008166a7c25 */ /* 0x000fc8000f8e0004 */
[----:B------:R-:W-:Y:S02]  /*3000*/  IMAD R7, R22, UR9, R7 ;  /* 0x0000000916077c24 */ /* 0x000fe4000f8e0207 */
[----:B------:R-:W-:Y:S01]  /*3010*/  IMAD.MOV.U32 R0, RZ, RZ, -0x1 ;  /* 0xffffffffff007424 */ /* 0x000fe200078e00ff */
[----:B------:R-:W-:Y:S06]  /*3020*/  @P0 BRA `(.L_x_39) ;  /* 0x0000003000fc0947 */ /* 0x000fec0003800000 */
[----:B-1---5:R-:W-:Y:S01]  /*3030*/  FSETP.NEU.AND P1, PT, R92, RZ, PT ;  /* 0x000000ff5c00720b */ /* 0x022fe20003f2d000 */
[----:B------:R-:W-:Y:S01]  /*3040*/  IMAD.IADD R3, R102, 0x1, -R3 ;  /* 0x0000000166037824 */ /* 0x000fe200078e0a03 */
[----:B------:R-:W-:Y:S01]  /*3050*/  IADD3 R4, R94, -R104, RZ ;  /* 0x800000685e047210 */ /* 0x000fe20007ffe0ff */
[----:B------:R-:W-:Y:S01]  /*3060*/  BSSY B0, `(.L_x_39) ;  /* 0x000033b000007945 */ /* 0x000fe20003800000 */
[----:B------:R-:W-:Y:S02]  /*3070*/  IMAD.IADD R115, R107, 0x1, R7 ;  /* 0x000000016b737824 */ /* 0x000fe400078e0207 */
[----:B------:R-:W-:-:S04]  /*3080*/  ISETP.GT.AND P0, PT, R4, RZ, PT ;  /* 0x000000ff0400720c */ /* 0x000fc80003f04270 */
[----:B------:R-:W-:-:S03]  /*3090*/  ISETP.GT.AND P3, PT, R3, RZ, P0 ;  /* 0x000000ff0300720c */ /* 0x000fc60000764270 */
[----:B------:R-:W-:Y:S10]  /*30a0*/  @!P1 BRA `(.L_x_40) ;  /* 0x0000002400209947 */ /* 0x000ff40003800000 */
[----:B------:R-:W0:Y:S01]  /*30b0*/  LDC.64 R108, c[0x0][0x5b8] ;  /* 0x00016e00ff6c7b82 */ /* 0x000e220000000a00 */
[----:B------:R-:W-:-:S07]  /*30c0*/  ULDC.64 UR4, c[0x0][0x5c0] ;  /* 0x0001700000047ab9 */ /* 0x000fce0000000a00 */
[----:B------:R-:W1:Y:S08]  /*30d0*/  LDC.64 R110, c[0x0][0x5b0] ;  /* 0x00016c00ff6e7b82 */ /* 0x000e700000000a00 */
[----:B------:R-:W2:Y:S01]  /*30e0*/  LDC.64 R112, c[0x0][0x5a8] ;  /* 0x00016a00ff707b82 */ /* 0x000ea20000000a00 */
[-C--:B0-----:R-:W-:Y:S02]  /*30f0*/  IMAD R6, R11, R108.reuse, RZ ;  /* 0x0000006c0b067224 */ /* 0x081fe400078e02ff */
[----:B------:R-:W-:-:S04]  /*3100*/  IMAD.WIDE.U32 R12, R89, R108, R8 ;  /* 0x0000006c590c7225 */ /* 0x000fc800078e0008 */
[----:B------:R-:W-:Y:S02]  /*3110*/  IMAD R103, R89, R109, R6 ;  /* 0x0000006d59677224 */ /* 0x000fe400078e0206 */
[-C--:B-1----:R-:W-:Y:S02]  /*3120*/  IMAD R5, R23, R110.reuse, RZ ;  /* 0x0000006e17057224 */ /* 0x082fe400078e02ff */
[----:B------:R-:W-:Y:S02]  /*3130*/  IMAD.IADD R13, R13, 0x1, R103 ;  /* 0x000000010d0d7824 */ /* 0x000fe400078e0267 */
[C---:B------:R-:W-:Y:S02]  /*3140*/  IMAD R107, R22.reuse, R111, R5 ;  /* 0x0000006f166b7224 */ /* 0x040fe400078e0205 */
[----:B------:R-:W-:-:S04]  /*3150*/  IMAD.WIDE.U32 R6, R22, R110, R12 ;  /* 0x0000006e16067225 */ /* 0x000fc800078e000c */
[----:B------:R-:W-:Y:S01]  /*3160*/  IMAD.IADD R5, R7, 0x1, R107 ;  /* 0x0000000107057824 */ /* 0x000fe200078e026b */
[----:B--2---:R-:W-:-:S04]  /*3170*/  LEA R14, P1, R6, R112, 0x2 ;  /* 0x00000070060e7211 */ /* 0x004fc800078210ff */
[----:B------:R-:W-:-:S05]  /*3180*/  LEA.HI.X R15, R6, R113, R5, 0x2, P1 ;  /* 0x00000071060f7211 */ /* 0x000fca00008f1405 */
[----:B------:R0:W2:Y:S01]  /*3190*/  @P3 LDG.E.LTC128B R5, desc[UR36][R14.64] ;  /* 0x000000240e053981 */ /* 0x0000a2000c1e1920 */
[----:B------:R-:W-:Y:S01]  /*31a0*/  IMAD.WIDE.U32 R6, R22, R110, R8 ;  /* 0x0000006e16067225 */ /* 0x000fe200078e0008 */
[C---:B------:R-:W-:Y:S01]  /*31b0*/  SHF.L.U64.HI R11, R110.reuse, 0x3, R111 ;  /* 0x000000036e0b7819 */ /* 0x040fe2000001026f */
[----:B------:R-:W-:Y:S02]  /*31c0*/  BSSY B1, `(.L_x_41) ;  /* 0x0000016000017945 */ /* 0x000fe40003800000 */
[----:B------:R-:W-:Y:S02]  /*31d0*/  IMAD.IADD R7, R107, 0x1, R7 ;  /* 0x000000016b077824 */ /* 0x000fe400078e0207 */
[----:B------:R-:W-:Y:S02]  /*31e0*/  IMAD.SHL.U32 R10, R110, 0x8, RZ ;  /* 0x000000086e0a7824 */ /* 0x000fe400078e00ff */
[----:B------:R-:W-:-:S04]  /*31f0*/  IMAD.WIDE.U32 R20, R89, R108, R6 ;  /* 0x0000006c59147225 */ /* 0x000fc800078e0006 */
[----:B------:R-:W-:Y:S01]  /*3200*/  IMAD.WIDE.U32 R22, R22, R110, R10 ;  /* 0x0000006e16167225 */ /* 0x000fe200078e000a */
[----:B------:R-:W-:Y:S02]  /*3210*/  LEA R10, P1, R106, UR4, 0x2 ;  /* 0x000000046a0a7c11 */ /* 0x000fe4000f8210ff */
[----:B------:R-:W-:Y:S01]  /*3220*/  LEA R6, P2, R20, R112, 0x2 ;  /* 0x0000007014067211 */ /* 0x000fe200078410ff */
[----:B0-----:R-:W-:Y:S01]  /*3230*/  IMAD.IADD R14, R103, 0x1, R21 ;  /* 0x00000001670e7824 */ /* 0x001fe200078e0215 */
[----:B------:R-:W-:Y:S01]  /*3240*/  LEA.HI.X R11, R106, UR5, R115, 0x2, P1 ;  /* 0x000000056a0b7c11 */ /* 0x000fe200088f1473 */
[----:B------:R-:W-:Y:S01]  /*3250*/  IMAD.IADD R107, R107, 0x1, R23 ;  /* 0x000000016b6b7824 */ /* 0x000fe200078e0217 */
[----:B------:R-:W-:Y:S02]  /*3260*/  IADD3 R15, P4, R12, R22, RZ ;  /* 0x000000160c0f7210 */ /* 0x000fe40007f9e0ff */
[----:B------:R-:W-:Y:S01]  /*3270*/  ISETP.GT.AND P1, PT, R3, 0x8, P0 ;  /* 0x000000080300780c */ /* 0x000fe20000724270 */
[----:B--2---:R-:W-:-:S04]  /*3280*/  FMUL R7, R5, R92 ;  /* 0x0000005c05077220 */ /* 0x004fc80000400000 */
[----:B------:R-:W-:Y:S01]  /*3290*/  FFMA R21, R24, R88, R7 ;  /* 0x0000005818157223 */ /* 0x000fe20000000007 */
[----:B------:R-:W-:Y:S01]  /*32a0*/  LEA.HI.X R7, R20, R113, R14, 0x2, P2 ;  /* 0x0000007114077211 */ /* 0x000fe200010f140e */
[----:B------:R-:W-:Y:S01]  /*32b0*/  IMAD.X R20, R107, 0x1, R13, P4 ;  /* 0x000000016b147824 */ /* 0x000fe200020e060d */
[----:B------:R-:W-:Y:S02]  /*32c0*/  ISETP.GT.AND P2, PT, R4, 0x1, PT ;  /* 0x000000010400780c */ /* 0x000fe40003f44270 */
[----:B------:R0:W-:Y:S01]  /*32d0*/  @P3 STG.E desc[UR36][R10.64], R21 ;  /* 0x000000150a003986 */ /* 0x0001e2000c101924 */
[----:B------:R-:W-:Y:S02]  /*32e0*/  LEA R14, P0, R15, R112, 0x2 ;  /* 0x000000700f0e7211 */ /* 0x000fe400078010ff */
[----:B------:R-:W-:-:S13]  /*32f0*/  ISETP.GT.AND P3, PT, R3, RZ, P2 ;  /* 0x000000ff0300720c */ /* 0x000fda0001764270 */
[----:B0-----:R-:W-:Y:S05]  /*3300*/  @!P3 BRA `(.L_x_42) ;  /* 0x000000000004b947 */ /* 0x001fea0003800000 */
[----:B------:R0:W5:Y:S02]  /*3310*/  LDG.E.LTC128B R5, desc[UR36][R6.64+0x4] ;  /* 0x0000042406057981 */ /* 0x000164000c1e1920 */
.L_x_42:
[----:B------:R-:W-:Y:S05]  /*3320*/  BSYNC B1 ;  /* 0x0000000000017941 */ /* 0x000fea0003800000 */
.L_x_41:
[----:B-----5:R-:W-:Y:S01]  /*3330*/  FMUL R12, R5, R92 ;  /* 0x0000005c050c7220 */ /* 0x020fe20000400000 */
[----:B------:R-:W-:Y:S01]  /*3340*/  IMAD.MOV.U32 R23, RZ, RZ, R5 ;  /* 0x000000ffff177224 */ /* 0x000fe200078e0005 */
[----:B------:R-:W-:Y:S02]  /*3350*/  LEA.HI.X R15, R15, R113, R20, 0x2, P0 ;  /* 0x000000710f0f7211 */ /* 0x000fe400000f1414 */
[----:B------:R-:W-:-:S05]  /*3360*/  FFMA R25, R25, R88, R12 ;  /* 0x0000005819197223 */ /* 0x000fca000000000c */
[----:B------:R1:W-:Y:S04]  /*3370*/  @P3 STG.E desc[UR36][R10.64+0x4], R25 ;  /* 0x000004190a003986 */ /* 0x0003e8000c101924 */
[----:B------:R-:W2:Y:S01]  /*3380*/  @P1 LDG.E.LTC128B R23, desc[UR36][R14.64] ;  /* 0x000000240e171981 */ /* 0x000ea2000c1e1920 */
[C---:B------:R-:W-:Y:S01]  /*3390*/  SHF.L.U64.HI R13, R98.reuse, 0x2, R97 ;  /* 0x00000002620d7819 */ /* 0x040fe20000010261 */
[----:B------:R-:W-:Y:S01]  /*33a0*/  BSSY B1, `(.L_x_43) ;  /* 0x0000010000017945 */ /* 0x000fe20003800000 */
[----:B------:R-:W-:Y:S02]  /*33b0*/  LEA R12, P3, R98, R10, 0x2 ;  /* 0x0000000a620c7211 */ /* 0x000fe400078610ff */
[----:B------:R-:W-:Y:S02]  /*33c0*/  IADD3 R20, P0, R8, R22, RZ ;  /* 0x0000001608147210 */ /* 0x000fe40007f1e0ff */
[----:B------:R-:W-:-:S02]  /*33d0*/  IADD3.X R13, R13, R11, RZ, P3, !PT ;  /* 0x0000000b0d0d7210 */ /* 0x000fc40001ffe4ff */
[----:B------:R-:W-:Y:S01]  /*33e0*/  ISETP.GT.AND P2, PT, R3, 0x8, P2 ;  /* 0x000000080300780c */ /* 0x000fe20001744270 */
[----:B------:R-:W-:Y:S01]  /*33f0*/  IMAD.X R21, R9, 0x1, R107, P0 ;  /* 0x0000000109157824 */ /* 0x000fe200000e066b */
[----:B------:R-:W-:Y:S01]  /*3400*/  ISETP.GT.AND P0, PT, R4, 0x8, PT ;  /* 0x000000080400780c */ /* 0x000fe20003f04270 */
[----:B------:R-:W-:-:S04]  /*3410*/  IMAD.WIDE.U32 R20, R89, R108, R20 ;  /* 0x0000006c59147225 */ /* 0x000fc800078e0014 */
[----:B------:R-:W-:Y:S01]  /*3420*/  IMAD.IADD R9, R103, 0x1, R21 ;  /* 0x0000000167097824 */ /* 0x000fe200078e0215 */
[----:B------:R-:W-:-:S04]  /*3430*/  LEA R8, P4, R20, R112, 0x2 ;  /* 0x0000007014087211 */ /* 0x000fc800078810ff */
[----:B------:R-:W-:Y:S01]  /*3440*/  LEA.HI.X R9, R20, R113, R9, 0x2, P4 ;  /* 0x0000007114097211 */ /* 0x000fe200020f1409 */
[----:B--2---:R-:W-:-:S04]  /*3450*/  FMUL R5, R23, R92 ;  /* 0x0000005c17057220 */ /* 0x004fc80000400000 */
[----:B------:R-:W-:-:S05]  /*3460*/  FFMA R5, R26, R88, R5 ;  /* 0x000000581a057223 */ /* 0x000fca0000000005 */
[----:B------:R1:W-:Y:S01]  /*3470*/  @P1 STG.E desc[UR36][R12.64], R5 ;  /* 0x000000050c001986 */ /* 0x0003e2000c101924 */
[----:B------:R-:W-:Y:S05]  /*3480*/  @!P2 BRA `(.L_x_44) ;  /* 0x000000000004a947 */ /* 0x000fea0003800000 */
[----:B------:R2:W5:Y:S02]  /*3490*/  LDG.E.LTC128B R23, desc[UR36][R8.64+0x4] ;  /* 0x0000042408177981 */ /* 0x000564000c1e1920 */
.L_x_44:
[----:B------:R-:W-:Y:S05]  /*34a0*/  BSYNC B1 ;  /* 0x0000000000017941 */ /* 0x000fea0003800000 */
.L_x_43:
[----:B-----5:R-:W-:Y:S01]  /*34b0*/  FMUL R14, R23, R92 ;  /* 0x0000005c170e7220 */ /* 0x020fe20000400000 */
[----:B------:R-:W-:Y:S01]  /*34c0*/  ISETP.GT.AND P3, PT, R3, RZ, P0 ;  /* 0x000000ff0300720c */ /* 0x000fe20000764270 */
[----:B------:R-:W-:Y:S01]  /*34d0*/  BSSY B1, `(.L_x_45) ;  /* 0x0000006000017945 */ /* 0x000fe20003800000 */
[----:B------:R-:W-:Y:S01]  /*34e0*/  ISETP.GT.AND P1, PT, R4, 0x9, PT ;  /* 0x000000090400780c */ /* 0x000fe20003f24270 */
[----:B------:R-:W-:-:S05]  /*34f0*/  FFMA R27, R27, R88, R14 ;  /* 0x000000581b1b7223 */ /* 0x000fca000000000e */
[----:B------:R3:W-:Y:S05]  /*3500*/  @P2 STG.E desc[UR36][R12.64+0x4], R27 ;  /* 0x0000041b0c002986 */ /* 0x0007ea000c101924 */
[----:B------:R-:W-:Y:S05]  /*3510*/  @!P3 BRA `(.L_x_46) ;  /* 0x000000000004b947 */ /* 0x000fea0003800000 */
[----:B------:R4:W5:Y:S02]  /*3520*/  LDG.E.LTC128B R23, desc[UR36][R6.64+0x20] ;  /* 0x0000202406177981 */ /* 0x000964000c1e1920 */
.L_x_46:
[----:B------:R-:W-:Y:S05]  /*3530*/  BSYNC B1 ;  /* 0x0000000000017941 */ /* 0x000fea0003800000 */
.L_x_45:
[----:B-1---5:R-:W-:Y:S01]  /*3540*/  FMUL R5, R23, R92 ;  /* 0x0000005c17057220 */ /* 0x022fe20000400000 */
[----:B------:R-:W-:Y:S01]  /*3550*/  ISETP.GT.AND P2, PT, R3, RZ, P1 ;  /* 0x000000ff0300720c */ /* 0x000fe20000f44270 */
[----:B------:R-:W-:Y:S02]  /*3560*/  BSSY B1, `(.L_x_47) ;  /* 0x0000005000017945 */ /* 0x000fe40003800000 */
[----:B------:R-:W-:-:S05]  /*3570*/  FFMA R5, R28, R88, R5 ;  /* 0x000000581c057223 */ /* 0x000fca0000000005 */
[----:B------:R1:W-:Y:S05]  /*3580*/  @P3 STG.E desc[UR36][R10.64+0x20], R5 ;  /* 0x000020050a003986 */ /* 0x0003ea000c101924 */
[----:B------:R-:W-:Y:S05]  /*3590*/  @!P2 BRA `(.L_x_48) ;  /* 0x000000000004a947 */ /* 0x000fea0003800000 */
[----:B------:R0:W5:Y:S02]  /*35a0*/  LDG.E.LTC128B R23, desc[UR36][R6.64+0x24] ;  /* 0x0000242406177981 */ /* 0x000164000c1e1920 */
.L_x_48:
[----:B------:R-:W-:Y:S05]  /*35b0*/  BSYNC B1 ;  /* 0x0000000000017941 */ /* 0x000fea0003800000 */
.L_x_47:
[----:B-----5:R-:W-:Y:S01]  /*35c0*/  FMUL R14, R23, R92 ;  /* 0x0000005c170e7220 */ /* 0x020fe20000400000 */
[----:B------:R-:W-:Y:S01]  /*35d0*/  ISETP.GT.AND P0, PT, R3, 0x8, P0 ;  /* 0x000000080300780c */ /* 0x000fe20000704270 */
[----:B------:R-:W-:Y:S02]  /*35e0*/  BSSY B1, `(.L_x_49) ;  /* 0x0000005000017945 */ /* 0x000fe40003800000 */
[----:B------:R-:W-:-:S05]  /*35f0*/  FFMA R29, R29, R88, R14 ;  /* 0x000000581d1d7223 */ /* 0x000fca000000000e */
[----:B------:R0:W-:Y:S05]  /*3600*/  @P2 STG.E desc[UR36][R10.64+0x24], R29 ;  /* 0x0000241d0a002986 */ /* 0x0001ea000c101924 */
[----:B------:R-:W-:Y:S05]  /*3610*/  @!P0 BRA `(.L_x_50) ;  /* 0x0000000000048947 */ /* 0x000fea0003800000 */
[----:B------:R0:W5:Y:S02]  /*3620*/  LDG.E.LTC128B R23, desc[UR36][R8.64+0x20] ;  /* 0x0000202408177981 */ /* 0x000164000c1e1920 */
.L_x_50:
[----:B------:R-:W-:Y:S05]  /*3630*/  BSYNC B1 ;  /* 0x0000000000017941 */ /* 0x000fea0003800000 */
.L_x_49:
[----:B-1---5:R-:W-:Y:S01]  /*3640*/  FMUL R5, R23, R92 ;  /* 0x0000005c17057220 */ /* 0x022fe20000400000 */
[----:B------:R-:W-:Y:S01]  /*3650*/  ISETP.GT.AND P2, PT, R3, 0x8, P1 ;  /* 0x000000080300780c */ /* 0x000fe20000f44270 */
[----:B------:R-:W-:Y:S01]  /*3660*/  BSSY B1, `(.L_x_51) ;  /* 0x0000006000017945 */ /* 0x000fe20003800000 */
[----:B------:R-:W-:Y:S01]  /*3670*/  ISETP.GT.AND P1, PT, R4, 0x10, PT ;  /* 0x000000100400780c */ /* 0x000fe20003f24270 */
[----:B------:R-:W-:-:S05]  /*3680*/  FFMA R5, R30, R88, R5 ;  /* 0x000000581e057223 */ /* 0x000fca0000000005 */
[----:B------:R1:W-:Y:S05]  /*3690*/  @P0 STG.E desc[UR36][R12.64+0x20], R5 ;  /* 0x000020050c000986 */ /* 0x0003ea000c101924 */
[----:B------:R-:W-:Y:S05]  /*36a0*/  @!P2 BRA `(.L_x_52) ;  /* 0x000000000004a947 */ /* 0x000fea0003800000 */
[----:B------:R0:W5:Y:S02]  /*36b0*/  LDG.E.LTC128B R23, desc[UR36][R8.64+0x24] ;  /* 0x0000242408177981 */ /* 0x000164000c1e1920 */
.L_x_52:
[----:B------:R-:W-:Y:S05]  /*36c0*/  BSYNC B1 ;  /* 0x0000000000017941 */ /* 0x000fea0003800000 */
.L_x_51:
        /* <DEDUP_REMOVED lines=8> */
.L_x_54:
[----:B------:R-:W-:Y:S05]  /*3750*/  BSYNC B1 ;  /* 0x0000000000017941 */ /* 0x000fea0003800000 */
.L_x_53:
[----:B-1---5:R-:W-:Y:S01]  /*3760*/  FMUL R5, R23, R92 ;  /* 0x0000005c17057220 */ /* 0x022fe20000400000 */
[----:B------:R-:W-:Y:S01]  /*3770*/  ISETP.GT.AND P4, PT, R3, RZ, P0 ;  /* 0x000000ff0300720c */ /* 0x000fe20000784270 */
[----:B------:R-:W-:Y:S02]  /*3780*/  BSSY B1, `(.L_x_55) ;  /* 0x0000005000017945 */ /* 0x000fe40003800000 */
[----:B------:R-:W-:-:S05]  /*3790*/  FFMA R5, R32, R88, R5 ;  /* 0x0000005820057223 */ /* 0x000fca0000000005 */
[----:B------:R1:W-:Y:S05]  /*37a0*/  @P3 STG.E desc[UR36][R10.64+0x40], R5 ;  /* 0x000040050a003986 */ /* 0x0003ea000c101924 */
[----:B------:R-:W-:Y:S05]  /*37b0*/  @!P4 BRA `(.L_x_56) ;  /* 0x000000000004c947 */ /* 0x000fea0003800000 */
[----:B------:R0:W5:Y:S02]  /*37c0*/  LDG.E.LTC128B R23, desc[UR36][R6.64+0x44] ;  /* 0x0000442406177981 */ /* 0x000164000c1e1920 */
.L_x_56:
[----:B------:R-:W-:Y:S05]  /*37d0*/  BSYNC B1 ;  /* 0x0000000000017941 */ /* 0x000fea0003800000 */
.L_x_55:
[----:B-----5:R-:W-:Y:S01]  /*37e0*/  FMUL R14, R23, R92 ;  /* 0x0000005c170e7220 */ /* 0x020fe20000400000 */
[----:B------:R-:W-:Y:S01]  /*37f0*/  ISETP.GT.AND P2, PT, R3, 0x8, P1 ;  /* 0x000000080300780c */ /* 0x000fe20000f44270 */
[----:B------:R-:W-:Y:S02]  /*3800*/  BSSY B1, `(.L_x_57) ;  /* 0x0000005000017945 */ /* 0x000fe40003800000 */
[----:B------:R-:W-:-:S05]  /*3810*/  FFMA R33, R33, R88, R14 ;  /* 0x0000005821217223 */ /* 0x000fca000000000e */
[----:B------:R0:W-:Y:S05]  /*3820*/  @P4 STG.E desc[UR36][R10.64+0x44], R33 ;  /* 0x000044210a004986 */ /* 0x0001ea000c101924 */
[----:B------:R-:W-:Y:S05]  /*3830*/  @!P2 BRA `(.L_x_58) ;  /* 0x000000000004a947 */ /* 0x000fea0003800000 */
[----:B------:R0:W5:Y:S02]  /*3840*/  LDG.E.LTC128B R23, desc[UR36][R8.64+0x40] ;  /* 0x0000402408177981 */ /* 0x000164000c1e1920 */
.L_x_58:
[----:B------:R-:W-:Y:S05]  /*3850*/  BSYNC B1 ;  /* 0x0000000000017941 */ /* 0x000fea0003800000 */
.L_x_57:
        /* <DEDUP_REMOVED lines=8> */
.L_x_60:
[----:B------:R-:W-:Y:S05]  /*38e0*/  BSYNC B1 ;  /* 0x0000000000017941 */ /* 0x000fea0003800000 */
.L_x_59:
        /* <DEDUP_REMOVED lines=8> */
.L_x_62:
[----:B------:R-:W-:Y:S05]  /*3970*/  BSYNC B1 ;  /* 0x0000000000017941 */ /* 0x000fea0003800000 */
.L_x_61:
[----:B-1---5:R-:W-:Y:S01]  /*3980*/  FMUL R5, R23, R92 ;  /* 0x0000005c17057220 */ /* 0x022fe20000400000 */
[----:B------:R-:W-:Y:S01]  /*3990*/  ISETP.GT.AND P3, PT, R3, RZ, P0 ;  /* 0x000000ff0300720c */ /* 0x000fe20000764270 */
[----:B------:R-:W-:Y:S02]  /*39a0*/  BSSY B1, `(.L_x_63) ;  /* 0x0000005000017945 */ /* 0x000fe40003800000 */
[----:B------:R-:W-:-:S05]  /*39b0*/  FFMA R5, R36, R88, R5 ;  /* 0x0000005824057223 */ /* 0x000fca0000000005 */
[----:B------:R1:W-:Y:S05]  /*39c0*/  @P2 STG.E desc[UR36][R10.64+0x60], R5 ;  /* 0x000060050a002986 */ /* 0x0003ea000c101924 */
[----:B------:R-:W-:Y:S05]  /*39d0*/  @!P3 BRA `(.L_x_64) ;  /* 0x000000000004b947 */ /* 0x000fea0003800000 */
[----:B------:R0:W5:Y:S02]  /*39e0*/  LDG.E.LTC128B R23, desc[UR36][R6.64+0x64] ;  /* 0x0000642406177981 */ /* 0x000164000c1e1920 */
.L_x_64:
[----:B------:R-:W-:Y:S05]  /*39f0*/  BSYNC B1 ;  /* 0x0000000000017941 */ /* 0x000fea0003800000 */
.L_x_63:
[----:B-----5:R-:W-:Y:S01]  /*3a00*/  FMUL R14, R23, R92 ;  /* 0x0000005c170e7220 */ /* 0x020fe20000400000 */
[----:B------:R-:W-:Y:S01]  /*3a10*/  ISETP.GT.AND P2, PT, R3, 0x8, P1 ;  /* 0x000000080300780c */ /* 0x000fe20000f44270 */
[----:B------:R-:W-:Y:S02]  /*3a20*/  BSSY B1, `(.L_x_65) ;  /* 0x0000005000017945 */ /* 0x000fe40003800000 */
[----:B------:R-:W-:-:S05]  /*3a30*/  FFMA R37, R37, R88, R14 ;  /* 0x0000005825257223 */ /* 0x000fca000000000e */
[----:B------:R0:W-:Y:S05]  /*3a40*/  @P3 STG.E desc[UR36][R10.64+0x64], R37 ;  /* 0x000064250a003986 */ /* 0x0001ea000c101924 */
[----:B------:R-:W-:Y:S05]  /*3a50*/  @!P2 BRA `(.L_x_66) ;  /* 0x000000000004a947 */ /* 0x000fea0003800000 */
[----:B------:R0:W5:Y:S02]  /*3a60*/  LDG.E.LTC128B R23, desc[UR36][R8.64+0x60] ;  /* 0x0000602408177981 */ /* 0x000164000c1e1920 */
.L_x_66:
[----:B------:R-:W-:Y:S05]  /*3a70*/  BSYNC B1 ;  /* 0x0000000000017941 */ /* 0x000fea0003800000 */
.L_x_65:
        /* <DEDUP_REMOVED lines=8> */
.L_x_68:
[----:B------:R-:W-:Y:S05]  /*3b00*/  BSYNC B1 ;  /* 0x0000000000017941 */ /* 0x000fea0003800000 */
.L_x_67:
        /* <DEDUP_REMOVED lines=8> */
.L_x_70:
[----:B------:R-:W-:Y:S05]  /*3b90*/  BSYNC B1 ;  /* 0x0000000000017941 */ /* 0x000fea0003800000 */
.L_x_69:
[----:B-1---5:R-:W-:Y:S01]  /*3ba0*/  FMUL R5, R23, R92 ;  /* 0x0000005c17057220 */ /* 0x022fe20000400000 */
[----:B------:R-:W-:Y:S01]  /*3bb0*/  ISETP.GT.AND P3, PT, R3, RZ, P0 ;  /* 0x000000ff0300720c */ /* 0x000fe20000764270 */
[----:B------:R-:W-:Y:S02]  /*3bc0*/  BSSY B1, `(.L_x_71) ;  /* 0x0000005000017945 */ /* 0x000fe40003800000 */
[----:B------:R-:W-:-:S05]  /*3bd0*/  FFMA R5, R40, R88, R5 ;  /* 0x0000005828057223 */ /* 0x000fca0000000005 */
[----:B------:R1:W-:Y:S05]  /*3be0*/  @P2 STG.E desc[UR36][R10.64+0x80], R5 ;  /* 0x000080050a002986 */ /* 0x0003ea000c101924 */
[----:B------:R-:W-:Y:S05]  /*3bf0*/  @!P3 BRA `(.L_x_72) ;  /* 0x000000000004b947 */ /* 0x000fea0003800000 */
[----:B------:R0:W5:Y:S02]  /*3c00*/  LDG.E.LTC128B R23, desc[UR36][R6.64+0x84] ;  /* 0x0000842406177981 */ /* 0x000164000c1e1920 */
.L_x_72:
[----:B------:R-:W-:Y:S05]  /*3c10*/  BSYNC B1 ;  /* 0x0000000000017941 */ /* 0x000fea0003800000 */
.L_x_71:
[----:B-----5:R-:W-:Y:S01]  /*3c20*/  FMUL R14, R23, R92 ;  /* 0x0000005c170e7220 */ /* 0x020fe20000400000 */
[----:B------:R-:W-:Y:S01]  /*3c30*/  ISETP.GT.AND P2, PT, R3, 0x8, P1 ;  /* 0x000000080300780c */ /* 0x000fe20000f44270 */
[----:B------:R-:W-:Y:S02]  /*3c40*/  BSSY B1, `(.L_x_73) ;  /* 0x0000005000017945 */ /* 0x000fe40003800000 */
[----:B------:R-:W-:-:S05]  /*3c50*/  FFMA R41, R41, R88, R14 ;  /* 0x0000005829297223 */ /* 0x000fca000000000e */
[----:B------:R0:W-:Y:S05]  /*3c60*/  @P3 STG.E desc[UR36][R10.64+0x84], R41 ;  /* 0x000084290a003986 */ /* 0x0001ea000c101924 */
[----:B------:R-:W-:Y:S05]  /*3c70*/  @!P2 BRA `(.L_x_74) ;  /* 0x000000000004a947 */ /* 0x000fea0003800000 */
[----:B------:R0:W5:Y:S02]  /*3c80*/  LDG.E.LTC128B R23, desc[UR36][R8.64+0x80] ;  /* 0x0000802408177981 */ /* 0x000164000c1e1920 */
.L_x_74:
[----:B------:R-:W-:Y:S05]  /*3c90*/  BSYNC B1 ;  /* 0x0000000000017941 */ /* 0x000fea0003800000 */
.L_x_73:
        /* <DEDUP_REMOVED lines=8> */
.L_x_76:
[----:B------:R-:W-:Y:S05]  /*3d20*/  BSYNC B1 ;  /* 0x0000000000017941 */ /* 0x000fea0003800000 */
.L_x_75:
        /* <DEDUP_REMOVED lines=8> */
.L_x_78:
[----:B------:R-:W-:Y:S05]  /*3db0*/  BSYNC B1 ;  /* 0x0000000000017941 */ /* 0x000fea0003800000 */
.L_x_77:
[----:B-1---5:R-:W-:Y:S01]  /*3dc0*/  FMUL R5, R23, R92 ;  /* 0x0000005c17057220 */ /* 0x022fe20000400000 */
[----:B------:R-:W-:Y:S01]  /*3dd0*/  ISETP.GT.AND P3, PT, R3, RZ, P0 ;  /* 0x000000ff0300720c */ /* 0x000fe20000764270 */
[----:B------:R-:W-:Y:S02]  /*3de0*/  BSSY B1, `(.L_x_79) ;  /* 0x0000005000017945 */ /* 0x000fe40003800000 */
[----:B------:R-:W-:-:S05]  /*3df0*/  FFMA R5, R44, R88, R5 ;  /* 0x000000582c057223 */ /* 0x000fca0000000005 */
[----:B------:R1:W-:Y:S05]  /*3e00*/  @P2 STG.E desc[UR36][R10.64+0xa0], R5 ;  /* 0x0000a0050a002986 */ /* 0x0003ea000c101924 */
[----:B------:R-:W-:Y:S05]  /*3e10*/  @!P3 BRA `(.L_x_80) ;  /* 0x000000000004b947 */ /* 0x000fea0003800000 */
[----:B------:R0:W5:Y:S02]  /*3e20*/  LDG.E.LTC128B R23, desc[UR36][R6.64+0xa4] ;  /* 0x0000a42406177981 */ /* 0x000164000c1e1920 */
.L_x_80:
[----:B------:R-:W-:Y:S05]  /*3e30*/  BSYNC B1 ;  /* 0x0000000000017941 */ /* 0x000fea0003800000 */
.L_x_79:
[----:B-----5:R-:W-:Y:S01]  /*3e40*/  FMUL R14, R23, R92 ;  /* 0x0000005c170e7220 */ /* 0x020fe20000400000 */
[----:B------:R-:W-:Y:S01]  /*3e50*/  ISETP.GT.AND P2, PT, R3, 0x8, P1 ;  /* 0x000000080300780c */ /* 0x000fe20000f44270 */
[----:B------:R-:W-:Y:S02]  /*3e60*/  BSSY B1, `(.L_x_81) ;  /* 0x0000005000017945 */ /* 0x000fe40003800000 */
[----:B------:R-:W-:-:S05]  /*3e70*/  FFMA R45, R45, R88, R14 ;  /* 0x000000582d2d7223 */ /* 0x000fca000000000e */
[----:B------:R0:W-:Y:S05]  /*3e80*/  @P3 STG.E desc[UR36][R10.64+0xa4], R45 ;  /* 0x0000a42d0a003986 */ /* 0x0001ea000c101924 */
[----:B------:R-:W-:Y:S05]  /*3e90*/  @!P2 BRA `(.L_x_82) ;  /* 0x000000000004a947 */ /* 0x000fea0003800000 */
[----:B------:R0:W5:Y:S02]  /*3ea0*/  LDG.E.LTC128B R23, desc[UR36][R8.64+0xa0] ;  /* 0x0000a02408177981 */ /* 0x000164000c1e1920 */
.L_x_82:
[----:B------:R-:W-:Y:S05]  /*3eb0*/  BSYNC B1 ;  /* 0x0000000000017941 */ /* 0x000fea0003800000 */
.L_x_81:
        /* <DEDUP_REMOVED lines=8> */
.L_x_84:
[----:B------:R-:W-:Y:S05]  /*3f40*/  BSYNC B1 ;  /* 0x0000000000017941 */ /* 0x000fea0003800000 */
.L_x_83:
        /* <DEDUP_REMOVED lines=8> */
.L_x_86:
[----:B------:R-:W-:Y:S05]  /*3fd0*/  BSYNC B1 ;  /* 0x0000000000017941 */ /* 0x000fea0003800000 */
.L_x_85:
[----:B-1---5:R-:W-:Y:S01]  /*3fe0*/  FMUL R5, R23, R92 ;  /* 0x0000005c17057220 */ /* 0x022fe20000400000 */
[----:B------:R-:W-:Y:S01]  /*3ff0*/  ISETP.GT.AND P3, PT, R3, RZ, P0 ;  /* 0x000000ff0300720c */ /* 0x000fe20000764270 */
[----:B------:R-:W-:Y:S02]  /*4000*/  BSSY B1, `(.L_x_87) ;  /* 0x0000005000017945 */ /* 0x000fe40003800000 */
[----:B------:R-:W-:-:S05]  /*4010*/  FFMA R5, R48, R88, R5 ;  /* 0x0000005830057223 */ /* 0x000fca0000000005 */
[----:B------:R1:W-:Y:S05]  /*4020*/  @P2 STG.E desc[UR36][R10.64+0xc0], R5 ;  /* 0x0000c0050a002986 */ /* 0x0003ea000c101924 */
[----:B------:R-:W-:Y:S05]  /*4030*/  @!P3 BRA `(.L_x_88) ;  /* 0x000000000004b947 */ /* 0x000fea0003800000 */
[----:B------:R0:W5:Y:S02]  /*4040*/  LDG.E.LTC128B R23, desc[UR36][R6.64+0xc4] ;  /* 0x0000c42406177981 */ /* 0x000164000c1e1920 */
.L_x_88:
[----:B------:R-:W-:Y:S05]  /*4050*/  BSYNC B1 ;  /* 0x0000000000017941 */ /* 0x000fea0003800000 */
.L_x_87:
[----:B-----5:R-:W-:Y:S01]  /*4060*/  FMUL R14, R23, R92 ;  /* 0x0000005c170e7220 */ /* 0x020fe20000400000 */
[----:B------:R-:W-:Y:S01]  /*4070*/  ISETP.GT.AND P2, PT, R3, 0x8, P1 ;  /* 0x000000080300780c */ /* 0x000fe20000f44270 */
[----:B------:R-:W-:Y:S02]  /*4080*/  BSSY B1, `(.L_x_89) ;  /* 0x0000005000017945 */ /* 0x000fe40003800000 */
[----:B------:R-:W-:-:S05]  /*4090*/  FFMA R49, R49, R88, R14 ;  /* 0x0000005831317223 */ /* 0x000fca000000000e */
[----:B------:R0:W-:Y:S05]  /*40a0*/  @P3 STG.E desc[UR36][R10.64+0xc4], R49 ;  /* 0x0000c4310a003986 */ /* 0x0001ea000c101924 */
[----:B------:R-:W-:Y:S05]  /*40b0*/  @!P2 BRA `(.L_x_90) ;  /* 0x000000000004a947 */ /* 0x000fea0003800000 */
[----:B------:R0:W5:Y:S02]  /*40c0*/  LDG.E.LTC128B R23, desc[UR36][R8.64+0xc0] ;  /* 0x0000c02408177981 */ /* 0x000164000c1e1920 */
.L_x_90:
[----:B------:R-:W-:Y:S05]  /*40d0*/  BSYNC B1 ;  /* 0x0000000000017941 */ /* 0x000fea0003800000 */
.L_x_89:
        /* <DEDUP_REMOVED lines=8> */
.L_x_92:
[----:B------:R-:W-:Y:S05]  /*4160*/  BSYNC B1 ;  /* 0x0000000000017941 */ /* 0x000fea0003800000 */
.L_x_91:
        /* <DEDUP_REMOVED lines=8> */
.L_x_94:
[----:B------:R-:W-:Y:S05]  /*41f0*/  BSYNC B1 ;  /* 0x0000000000017941 */ /* 0x000fea0003800000 */
.L_x_93:
[----:B-1---5:R-:W-:Y:S01]  /*4200*/  FMUL R5, R23, R92 ;  /* 0x0000005c17057220 */ /* 0x022fe20000400000 */
[----:B------:R-:W-:Y:S01]  /*4210*/  ISETP.GT.AND P3, PT, R3, RZ, P0 ;  /* 0x000000ff0300720c */ /* 0x000fe20000764270 */
[----:B------:R-:W-:Y:S02]  /*4220*/  BSSY B1, `(.L_x_95) ;  /* 0x0000005000017945 */ /* 0x000fe40003800000 */
[----:B------:R-:W-:-:S05]  /*4230*/  FFMA R5, R52, R88, R5 ;  /* 0x0000005834057223 */ /* 0x000fca0000000005 */
[----:B------:R1:W-:Y:S05]  /*4240*/  @P2 STG.E desc[UR36][R10.64+0xe0], R5 ;  /* 0x0000e0050a002986 */ /* 0x0003ea000c101924 */
[----:B------:R-:W-:Y:S05]  /*4250*/  @!P3 BRA `(.L_x_96) ;  /* 0x000000000004b947 */ /* 0x000fea0003800000 */
[----:B------:R0:W5:Y:S02]  /*4260*/  LDG.E.LTC128B R23, desc[UR36][R6.64+0xe4] ;  /* 0x0000e42406177981 */ /* 0x000164000c1e1920 */
.L_x_96:
[----:B------:R-:W-:Y:S05]  /*4270*/  BSYNC B1 ;  /* 0x0000000000017941 */ /* 0x000fea0003800000 */
.L_x_95:
[----:B-----5:R-:W-:Y:S01]  /*4280*/  FMUL R14, R23, R92 ;  /* 0x0000005c170e7220 */ /* 0x020fe20000400000 */
[----:B------:R-:W-:Y:S01]  /*4290*/  ISETP.GT.AND P2, PT, R3, 0x8, P1 ;  /* 0x000000080300780c */ /* 0x000fe20000f44270 */
[----:B------:R-:W-:Y:S02]  /*42a0*/  BSSY B1, `(.L_x_97) ;  /* 0x0000005000017945 */ /* 0x000fe40003800000 */
[----:B------:R-:W-:-:S05]  /*42b0*/  FFMA R53, R53, R88, R14 ;  /* 0x0000005835357223 */ /* 0x000fca000000000e */
[----:B------:R0:W-:Y:S05]  /*42c0*/  @P3 STG.E desc[UR36][R10.64+0xe4], R53 ;  /* 0x0000e4350a003986 */ /* 0x0001ea000c101924 */
[----:B------:R-:W-:Y:S05]  /*42d0*/  @!P2 BRA `(.L_x_98) ;  /* 0x000000000004a947 */ /* 0x000fea0003800000 */
[----:B------:R0:W5:Y:S02]  /*42e0*/  LDG.E.LTC128B R23, desc[UR36][R8.64+0xe0] ;  /* 0x0000e02408177981 */ /* 0x000164000c1e1920 */
.L_x_98:
[----:B------:R-:W-:Y:S05]  /*42f0*/  BSYNC B1 ;  /* 0x0000000000017941 */ /* 0x000fea0003800000 */
.L_x_97:
        /* <DEDUP_REMOVED lines=8> */
.L_x_100:
[----:B------:R-:W-:Y:S05]  /*4380*/  BSYNC B1 ;  /* 0x0000000000017941 */ /* 0x000fea0003800000 */
.L_x_99:
        /* <DEDUP_REMOVED lines=8> */
.L_x_102:
[----:B------:R-:W-:Y:S05]  /*4410*/  BSYNC B1 ;  /* 0x0000000000017941 */ /* 0x000fea0003800000 */
.L_x_101:
[----:B-1---5:R-:W-:Y:S01]  /*4420*/  FMUL R5, R23, R92 ;  /* 0x0000005c17057220 */ /* 0x022fe20000400000 */
[----:B------:R-:W-:Y:S01]  /*4430*/  ISETP.GT.AND P3, PT, R3, RZ, P0 ;  /* 0x000000ff0300720c */ /* 0x000fe20000764270 */
[----:B------:R-:W-:Y:S02]  /*4440*/  BSSY B1, `(.L_x_103) ;  /* 0x0000005000017945 */ /* 0x000fe40003800000 */
[----:B------:R-:W-:-:S05]  /*4450*/  FFMA R5, R56, R88, R5 ;  /* 0x0000005838057223 */ /* 0x000fca0000000005 */
[----:B------:R1:W-:Y:S05]  /*4460*/  @P2 STG.E desc[UR36][R10.64+0x100], R5 ;  /* 0x000100050a002986 */ /* 0x0003ea000c101924 */
[----:B------:R-:W-:Y:S05]  /*4470*/  @!P3 BRA `(.L_x_104) ;  /* 0x000000000004b947 */ /* 0x000fea0003800000 */
[----:B------:R0:W5:Y:S02]  /*4480*/  LDG.E.LTC128B R23, desc[UR36][R6.64+0x104] ;  /* 0x0001042406177981 */ /* 0x000164000c1e1920 */
.L_x_104:
[----:B------:R-:W-:Y:S05]  /*4490*/  BSYNC B1 ;  /* 0x0000000000017941 */ /* 0x000fea0003800000 */
.L_x_103:
[----:B-----5:R-:W-:Y:S01]  /*44a0*/  FMUL R14, R23, R92 ;  /* 0x0000005c170e7220 */ /* 0x020fe20000400000 */
[----:B------:R-:W-:Y:S01]  /*44b0*/  ISETP.GT.AND P2, PT, R3, 0x8, P1 ;  /* 0x000000080300780c */ /* 0x000fe20000f44270 */
[----:B------:R-:W-:Y:S02]  /*44c0*/  BSSY B1, `(.L_x_105) ;  /* 0x0000005000017945 */ /* 0x000fe40003800000 */
[----:B------:R-:W-:-:S05]  /*44d0*/  FFMA R57, R57, R88, R14 ;  /* 0x0000005839397223 */ /* 0x000fca000000000e */
[----:B------:R0:W-:Y:S05]  /*44e0*/  @P3 STG.E desc[UR36][R10.64+0x104], R57 ;  /* 0x000104390a003986 */ /* 0x0001ea000c101924 */
[----:B------:R-:W-:Y:S05]  /*44f0*/  @!P2 BRA `(.L_x_106) ;  /* 0x000000000004a947 */ /* 0x000fea0003800000 */
[----:B------:R0:W5:Y:S02]  /*4500*/  LDG.E.LTC128B R23, desc[UR36][R8.64+0x100] ;  /* 0x0001002408177981 */ /* 0x000164000c1e1920 */
.L_x_106:
[----:B------:R-:W-:Y:S05]  /*4510*/  BSYNC B1 ;  /* 0x0000000000017941 */ /* 0x000fea0003800000 */
.L_x_105:
        /* <DEDUP_REMOVED lines=8> */
.L_x_108:
[----:B------:R-:W-:Y:S05]  /*45a0*/  BSYNC B1 ;  /* 0x0000000000017941 */ /* 0x000fea0003800000 */
.L_x_107:
        /* <DEDUP_REMOVED lines=8> */
.L_x_110:
[----:B------:R-:W-:Y:S05]  /*4630*/  BSYNC B1 ;  /* 0x0000000000017941 */ /* 0x000fea0003800000 */
.L_x_109:
[----:B-1---5:R-:W-:Y:S01]  /*4640*/  FMUL R5, R23, R92 ;  /* 0x0000005c17057220 */ /* 0x022fe20000400000 */
[----:B------:R-:W-:Y:S01]  /*4650*/  ISETP.GT.AND P3, PT, R3, RZ, P0 ;  /* 0x000000ff0300720c */ /* 0x000fe20000764270 */
[----:B------:R-:W-:Y:S02]  /*4660*/  BSSY B1, `(.L_x_111) ;  /* 0x0000005000017945 */ /* 0x000fe40003800000 */
[----:B------:R-:W-:-:S05]  /*4670*/  FFMA R5, R60, R88, R5 ;  /* 0x000000583c057223 */ /* 0x000fca0000000005 */
[----:B------:R1:W-:Y:S05]  /*4680*/  @P2 STG.E desc[UR36][R10.64+0x120], R5 ;  /* 0x000120050a002986 */ /* 0x0003ea000c101924 */
[----:B------:R-:W-:Y:S05]  /*4690*/  @!P3 BRA `(.L_x_112) ;  /* 0x000000000004b947 */ /* 0x000fea0003800000 */
[----:B------:R0:W5:Y:S02]  /*46a0*/  LDG.E.LTC128B R23, desc[UR36][R6.64+0x124] ;  /* 0x0001242406177981 */ /* 0x000164000c1e1920 */
.L_x_112:
[----:B------:R-:W-:Y:S05]  /*46b0*/  BSYNC B1 ;  /* 0x0000000000017941 */ /* 0x000fea0003800000 */
.L_x_111:
[----:B-----5:R-:W-:Y:S01]  /*46c0*/  FMUL R14, R23, R92 ;  /* 0x0000005c170e7220 */ /* 0x020fe20000400000 */
[----:B------:R-:W-:Y:S01]  /*46d0*/  ISETP.GT.AND P2, PT, R3, 0x8, P1 ;  /* 0x000000080300780c */ /* 0x000fe20000f44270 */
[----:B------:R-:W-:Y:S02]  /*46e0*/  BSSY B1, `(.L_x_113) ;  /* 0x0000005000017945 */ /* 0x000fe40003800000 */
[----:B------:R-:W-:-:S05]  /*46f0*/  FFMA R61, R61, R88, R14 ;  /* 0x000000583d3d7223 */ /* 0x000fca000000000e */
[----:B------:R0:W-:Y:S05]  /*4700*/  @P3 STG.E desc[UR36][R10.64+0x124], R61 ;  /* 0x0001243d0a003986 */ /* 0x0001ea000c101924 */
[----:B------:R-:W-:Y:S05]  /*4710*/  @!P2 BRA `(.L_x_114) ;  /* 0x000000000004a947 */ /* 0x000fea0003800000 */
[----:B------:R0:W5:Y:S02]  /*4720*/  LDG.E.LTC128B R23, desc[UR36][R8.64+0x120] ;  /* 0x0001202408177981 */ /* 0x000164000c1e1920 */
.L_x_114:
[----:B------:R-:W-:Y:S05]  /*4730*/  BSYNC B1 ;  /* 0x0000000000017941 */ /* 0x000fea0003800000 */
.L_x_113:
        /* <DEDUP_REMOVED lines=8> */
.L_x_116:
[----:B------:R-:W-:Y:S05]  /*47c0*/  BSYNC B1 ;  /* 0x0000000000017941 */ /* 0x000fea0003800000 */
.L_x_115:
        /* <DEDUP_REMOVED lines=8> */
.L_x_118:
[----:B------:R-:W-:Y:S05]  /*4850*/  BSYNC B1 ;  /* 0x0000000000017941 */ /* 0x000fea0003800000 */
.L_x_117:
[----:B-1---5:R-:W-:Y:S01]  /*4860*/  FMUL R5, R23, R92 ;  /* 0x0000005c17057220 */ /* 0x022fe20000400000 */
[----:B------:R-:W-:Y:S01]  /*4870*/  ISETP.GT.AND P3, PT, R3, RZ, P0 ;  /* 0x000000ff0300720c */ /* 0x000fe20000764270 */
[----:B------:R-:W-:Y:S02]  /*4880*/  BSSY B1, `(.L_x_119) ;  /* 0x0000005000017945 */ /* 0x000fe40003800000 */
[----:B------:R-:W-:-:S05]  /*4890*/  FFMA R5, R64, R88, R5 ;  /* 0x0000005840057223 */ /* 0x000fca0000000005 */
[----:B------:R1:W-:Y:S05]  /*48a0*/  @P2 STG.E desc[UR36][R10.64+0x140], R5 ;  /* 0x000140050a002986 */ /* 0x0003ea000c101924 */
[----:B------:R-:W-:Y:S05]  /*48b0*/  @!P3 BRA `(.L_x_120) ;  /* 0x000000000004b947 */ /* 0x000fea0003800000 */
[----:B------:R0:W5:Y:S02]  /*48c0*/  LDG.E.LTC128B R23, desc[UR36][R6.64+0x144] ;  /* 0x0001442406177981 */ /* 0x000164000c1e1920 */
.L_x_120:
[----:B------:R-:W-:Y:S05]  /*48d0*/  BSYNC B1 ;  /* 0x0000000000017941 */ /* 0x000fea0003800000 */
.L_x_119:
[----:B-----5:R-:W-:Y:S01]  /*48e0*/  FMUL R14, R23, R92 ;  /* 0x0000005c170e7220 */ /* 0x020fe20000400000 */
[----:B------:R-:W-:Y:S01]  /*48f0*/  ISETP.GT.AND P2, PT, R3, 0x8, P1 ;  /* 0x000000080300780c */ /* 0x000fe20000f44270 */
[----:B------:R-:W-:Y:S02]  /*4900*/  BSSY B1, `(.L_x_121) ;  /* 0x0000005000017945 */ /* 0x000fe40003800000 */
[----:B------:R-:W-:-:S05]  /*4910*/  FFMA R65, R65, R88, R14 ;  /* 0x0000005841417223 */ /* 0x000fca000000000e */
[----:B------:R0:W-:Y:S05]  /*4920*/  @P3 STG.E desc[UR36][R10.64+0x144], R65 ;  /* 0x000144410a003986 */ /* 0x0001ea000c101924 */
[----:B------:R-:W-:Y:S05]  /*4930*/  @!P2 BRA `(.L_x_122) ;  /* 0x000000000004a947 */ /* 0x000fea0003800000 */
[----:B------:R0:W5:Y:S02]  /*4940*/  LDG.E.LTC128B R23, desc[UR36][R8.64+0x140] ;  /* 0x0001402408177981 */ /* 0x000164000c1e1920 */
.L_x_122:
[----:B------:R-:W-:Y:S05]  /*4950*/  BSYNC B1 ;  /* 0x0000000000017941 */ /* 0x000fea0003800000 */
.L_x_121:
        /* <DEDUP_REMOVED lines=8> */
.L_x_124:
[----:B------:R-:W-:Y:S05]  /*49e0*/  BSYNC B1 ;  /* 0x0000000000017941 */ /* 0x000fea0003800000 */
.L_x_123:
        /* <DEDUP_REMOVED lines=8> */
.L_x_126:
[----:B------:R-:W-:Y:S05]  /*4a70*/  BSYNC B1 ;  /* 0x0000000000017941 */ /* 0x000fea0003800000 */
.L_x_125:
[----:B-1---5:R-:W-:Y:S01]  /*4a80*/  FMUL R5, R23, R92 ;  /* 0x0000005c17057220 */ /* 0x022fe20000400000 */
[----:B------:R-:W-:Y:S01]  /*4a90*/  ISETP.GT.AND P3, PT, R3, RZ, P0 ;  /* 0x000000ff0300720c */ /* 0x000fe20000764270 */
[----:B------:R-:W-:Y:S02]  /*4aa0*/  BSSY B1, `(.L_x_127) ;  /* 0x0000005000017945 */ /* 0x000fe40003800000 */
[----:B------:R-:W-:-:S05]  /*4ab0*/  FFMA R5, R68, R88, R5 ;  /* 0x0000005844057223 */ /* 0x000fca0000000005 */
[----:B------:R1:W-:Y:S05]  /*4ac0*/  @P2 STG.E desc[UR36][R10.64+0x160], R5 ;  /* 0x000160050a002986 */ /* 0x0003ea000c101924 */
[----:B------:R-:W-:Y:S05]  /*4ad0*/  @!P3 BRA `(.L_x_128) ;  /* 0x000000000004b947 */ /* 0x000fea0003800000 */
[----:B------:R0:W5:Y:S02]  /*4ae0*/  LDG.E.LTC128B R23, desc[UR36][R6.64+0x164] ;  /* 0x0001642406177981 */ /* 0x000164000c1e1920 */
.L_x_128:
[----:B------:R-:W-:Y:S05]  /*4af0*/  BSYNC B1 ;  /* 0x0000000000017941 */ /* 0x000fea0003800000 */
.L_x_127:
[----:B-----5:R-:W-:Y:S01]  /*4b00*/  FMUL R14, R23, R92 ;  /* 0x0000005c170e7220 */ /* 0x020fe20000400000 */
[----:B------:R-:W-:Y:S01]  /*4b10*/  ISETP.GT.AND P2, PT, R3, 0x8, P1 ;  /* 0x000000080300780c */ /* 0x000fe20000f44270 */
[----:B------:R-:W-:Y:S02]  /*4b20*/  BSSY B1, `(.L_x_129) ;  /* 0x0000005000017945 */ /* 0x000fe40003800000 */
[----:B------:R-:W-:-:S05]  /*4b30*/  FFMA R69, R69, R88, R14 ;  /* 0x0000005845457223 */ /* 0x000fca000000000e */
[----:B------:R0:W-:Y:S05]  /*4b40*/  @P3 STG.E desc[UR36][R10.64+0x164], R69 ;  /* 0x000164450a003986 */ /* 0x0001ea000c101924 */
[----:B------:R-:W-:Y:S05]  /*4b50*/  @!P2 BRA `(.L_x_130) ;  /* 0x000000000004a947 */ /* 0x000fea0003800000 */
[----:B------:R0:W5:Y:S02]  /*4b60*/  LDG.E.LTC128B R23, desc[UR36][R8.64+0x160] ;  /* 0x0001602408177981 */ /* 0x000164000c1e1920 */
.L_x_130:
[----:B------:R-:W-:Y:S05]  /*4b70*/  BSYNC B1 ;  /* 0x0000000000017941 */ /* 0x000fea0003800000 */
.L_x_129:
        /* <DEDUP_REMOVED lines=8> */
.L_x_132:
[----:B------:R-:W-:Y:S05]  /*4c00*/  BSYNC B1 ;  /* 0x0000000000017941 */ /* 0x000fea0003800000 */
.L_x_131:
        /* <DEDUP_REMOVED lines=8> */
.L_x_134:
[----:B------:R-:W-:Y:S05]  /*4c90*/  BSYNC B1 ;  /* 0x0000000000017941 */ /* 0x000fea0003800000 */
.L_x_133:
[----:B-1---5:R-:W-:Y:S01]  /*4ca0*/  FMUL R5, R23, R92 ;  /* 0x0000005c17057220 */ /* 0x022fe20000400000 */
[----:B------:R-:W-:Y:S01]  /*4cb0*/  ISETP.GT.AND P3, PT, R3, RZ, P0 ;  /* 0x000000ff0300720c */ /* 0x000fe20000764270 */
[----:B------:R-:W-:Y:S02]  /*4cc0*/  BSSY B1, `(.L_x_135) ;  /* 0x0000005000017945 */ /* 0x000fe40003800000 */
[----:B------:R-:W-:-:S05]  /*4cd0*/  FFMA R5, R72, R88, R5 ;  /* 0x0000005848057223 */ /* 0x000fca0000000005 */
[----:B------:R1:W-:Y:S05]  /*4ce0*/  @P2 STG.E desc[UR36][R10.64+0x180], R5 ;  /* 0x000180050a002986 */ /* 0x0003ea000c101924 */
[----:B------:R-:W-:Y:S05]  /*4cf0*/  @!P3 BRA `(.L_x_136) ;  /* 0x000000000004b947 */ /* 0x000fea0003800000 */
[----:B------:R0:W5:Y:S02]  /*4d00*/  LDG.E.LTC128B R23, desc[UR36][R6.64+0x184] ;  /* 0x0001842406177981 */ /* 0x000164000c1e1920 */
.L_x_136:
[----:B------:R-:W-:Y:S05]  /*4d10*/  BSYNC B1 ;  /* 0x0000000000017941 */ /* 0x000fea0003800000 */
.L_x_135:
[----:B-----5:R-:W-:Y:S01]  /*4d20*/  FMUL R14, R23, R92 ;  /* 0x0000005c170e7220 */ /* 0x020fe20000400000 */
[----:B------:R-:W-:Y:S01]  /*4d30*/  ISETP.GT.AND P2, PT, R3, 0x8, P1 ;  /* 0x000000080300780c */ /* 0x000fe20000f44270 */
[----:B------:R-:W-:Y:S02]  /*4d40*/  BSSY B1, `(.L_x_137) ;  /* 0x0000005000017945 */ /* 0x000fe40003800000 */
[----:B------:R-:W-:-:S05]  /*4d50*/  FFMA R73, R73, R88, R14 ;  /* 0x0000005849497223 */ /* 0x000fca000000000e */
[----:B------:R0:W-:Y:S05]  /*4d60*/  @P3 STG.E desc[UR36][R10.64+0x184], R73 ;  /* 0x000184490a003986 */ /* 0x0001ea000c101924 */
[----:B------:R-:W-:Y:S05]  /*4d70*/  @!P2 BRA `(.L_x_138) ;  /* 0x000000000004a947 */ /* 0x000fea0003800000 */
[----:B------:R0:W5:Y:S02]  /*4d80*/  LDG.E.LTC128B R23, desc[UR36][R8.64+0x180] ;  /* 0x0001802408177981 */ /* 0x000164000c1e1920 */
.L_x_138:
[----:B------:R-:W-:Y:S05]  /*4d90*/  BSYNC B1 ;  /* 0x0000000000017941 */ /* 0x000fea0003800000 */
.L_x_137:
        /* <DEDUP_REMOVED lines=8> */
.L_x_140:
[----:B------:R-:W-:Y:S05]  /*4e20*/  BSYNC B1 ;  /* 0x0000000000017941 */ /* 0x000fea0003800000 */
.L_x_139:
        /* <DEDUP_REMOVED lines=8> */
.L_x_142:
[----:B------:R-:W-:Y:S05]  /*4eb0*/  BSYNC B1 ;  /* 0x0000000000017941 */ /* 0x000fea0003800000 */
.L_x_141:
[----:B-1---5:R-:W-:Y:S01]  /*4ec0*/  FMUL R5, R23, R92 ;  /* 0x0000005c17057220 */ /* 0x022fe20000400000 */
[----:B------:R-:W-:Y:S01]  /*4ed0*/  ISETP.GT.AND P3, PT, R3, RZ, P0 ;  /* 0x000000ff0300720c */ /* 0x000fe20000764270 */
[----:B------:R-:W-:Y:S02]  /*4ee0*/  BSSY B1, `(.L_x_143) ;  /* 0x0000005000017945 */ /* 0x000fe40003800000 */
[----:B------:R-:W-:-:S05]  /*4ef0*/  FFMA R5, R76, R88, R5 ;  /* 0x000000584c057223 */ /* 0x000fca0000000005 */
[----:B------:R1:W-:Y:S05]  /*4f00*/  @P2 STG.E desc[UR36][R10.64+0x1a0], R5 ;  /* 0x0001a0050a002986 */ /* 0x0003ea000c101924 */
[----:B------:R-:W-:Y:S05]  /*4f10*/  @!P3 BRA `(.L_x_144) ;  /* 0x000000000004b947 */ /* 0x000fea0003800000 */
[----:B------:R0:W5:Y:S02]  /*4f20*/  LDG.E.LTC128B R23, desc[UR36][R6.64+0x1a4] ;  /* 0x0001a42406177981 */ /* 0x000164000c1e1920 */
.L_x_144:
[----:B------:R-:W-:Y:S05]  /*4f30*/  BSYNC B1 ;  /* 0x0000000000017941 */ /* 0x000fea0003800000 */
.L_x_143:
[----:B-----5:R-:W-:Y:S01]  /*4f40*/  FMUL R14, R23, R92 ;  /* 0x0000005c170e7220 */ /* 0x020fe20000400000 */
[----:B------:R-:W-:Y:S01]  /*4f50*/  ISETP.GT.AND P2, PT, R3, 0x8, P1 ;  /* 0x000000080300780c */ /* 0x000fe20000f44270 */
[----:B------:R-:W-:Y:S02]  /*4f60*/  BSSY B1, `(.L_x_145) ;  /* 0x0000005000017945 */ /* 0x000fe40003800000 */
[----:B------:R-:W-:-:S05]  /*4f70*/  FFMA R77, R77, R88, R14 ;  /* 0x000000584d4d7223 */ /* 0x000fca000000000e */
[----:B------:R0:W-:Y:S05]  /*4f80*/  @P3 STG.E desc[UR36][R10.64+0x1a4], R77 ;  /* 0x0001a44d0a003986 */ /* 0x0001ea000c101924 */
[----:B------:R-:W-:Y:S05]  /*4f90*/  @!P2 BRA `(.L_x_146) ;  /* 0x000000000004a947 */ /* 0x000fea0003800000 */
[----:B------:R0:W5:Y:S02]  /*4fa0*/  LDG.E.LTC128B R23, desc[UR36][R8.64+0x1a0] ;  /* 0x0001a02408177981 */ /* 0x000164000c1e1920 */
.L_x_146:
[----:B------:R-:W-:Y:S05]  /*4fb0*/  BSYNC B1 ;  /* 0x0000000000017941 */ /* 0x000fea0003800000 */
.L_x_145:
        /* <DEDUP_REMOVED lines=8> */
.L_x_148:
[----:B------:R-:W-:Y:S05]  /*5040*/  BSYNC B1 ;  /* 0x0000000000017941 */ /* 0x000fea0003800000 */
.L_x_147:
        /* <DEDUP_REMOVED lines=8> */
.L_x_150:
[----:B------:R-:W-:Y:S05]  /*50d0*/  BSYNC B1 ;  /* 0x0000000000017941 */ /* 0x000fea0003800000 */
.L_x_149:
[----:B-1---5:R-:W-:Y:S01]  /*50e0*/  FMUL R5, R23, R92 ;  /* 0x0000005c17057220 */ /* 0x022fe20000400000 */
[----:B------:R-:W-:Y:S01]  /*50f0*/  ISETP.GT.AND P3, PT, R3, RZ, P0 ;  /* 0x000000ff0300720c */ /* 0x000fe20000764270 */
[----:B------:R-:W-:Y:S02]  /*5100*/  BSSY B1, `(.L_x_151) ;  /* 0x0000005000017945 */ /* 0x000fe40003800000 */
[----:B------:R-:W-:-:S05]  /*5110*/  FFMA R5, R80, R88, R5 ;  /* 0x0000005850057223 */ /* 0x000fca0000000005 */
[----:B------:R1:W-:Y:S05]  /*5120*/  @P2 STG.E desc[UR36][R10.64+0x1c0], R5 ;  /* 0x0001c0050a002986 */ /* 0x0003ea000c101924 */
[----:B------:R-:W-:Y:S05]  /*5130*/  @!P3 BRA `(.L_x_152) ;  /* 0x000000000004b947 */ /* 0x000fea0003800000 */
[----:B------:R0:W5:Y:S02]  /*5140*/  LDG.E.LTC128B R23, desc[UR36][R6.64+0x1c4] ;  /* 0x0001c42406177981 */ /* 0x000164000c1e1920 */
.L_x_152:
[----:B------:R-:W-:Y:S05]  /*5150*/  BSYNC B1 ;  /* 0x0000000000017941 */ /* 0x000fea0003800000 */
.L_x_151:
[----:B-----5:R-:W-:Y:S01]  /*5160*/  FMUL R14, R23, R92 ;  /* 0x0000005c170e7220 */ /* 0x020fe20000400000 */
[----:B------:R-:W-:Y:S01]  /*5170*/  ISETP.GT.AND P2, PT, R3, 0x8, P1 ;  /* 0x000000080300780c */ /* 0x000fe20000f44270 */
[----:B------:R-:W-:Y:S02]  /*5180*/  BSSY B1, `(.L_x_153) ;  /* 0x0000005000017945 */ /* 0x000fe40003800000 */
[----:B------:R-:W-:-:S05]  /*5190*/  FFMA R81, R81, R88, R14 ;  /* 0x0000005851517223 */ /* 0x000fca000000000e */
[----:B------:R0:W-:Y:S05]  /*51a0*/  @P3 STG.E desc[UR36][R10.64+0x1c4], R81 ;  /* 0x0001c4510a003986 */ /* 0x0001ea000c101924 */
[----:B------:R-:W-:Y:S05]  /*51b0*/  @!P2 BRA `(.L_x_154) ;  /* 0x000000000004a947 */ /* 0x000fea0003800000 */
[----:B------:R0:W5:Y:S02]  /*51c0*/  LDG.E.LTC128B R23, desc[UR36][R8.64+0x1c0] ;  /* 0x0001c02408177981 */ /* 0x000164000c1e1920 */
.L_x_154:
[----:B------:R-:W-:Y:S05]  /*51d0*/  BSYNC B1 ;  /* 0x0000000000017941 */ /* 0x000fea0003800000 */
.L_x_153:
        /* <DEDUP_REMOVED lines=8> */
.L_x_156:
[----:B------:R-:W-:Y:S05]  /*5260*/  BSYNC B1 ;  /* 0x0000000000017941 */ /* 0x000fea0003800000 */
.L_x_155:
[----:B-----5:R-:W-:Y:S01]  /*5270*/  FMUL R14, R23, R92 ;  /* 0x0000005c170e7220 */ /* 0x020fe20000400000 */
[----:B------:R-:W-:Y:S01]  /*5280*/  ISETP.GT.AND P0, PT, R4, 0x79, PT ;  /* 0x000000790400780c */ /* 0x000fe20003f04270 */
[----:B------:R-:W-:Y:S01]  /*5290*/  @P3 IMAD.MOV.U32 R4, RZ, RZ, R12 ;  /* 0x000000ffff043224 */ /* 0x000fe200078e000c */
[----:B------:R-:W-:Y:S01]  /*52a0*/  ISETP.GT.AND P2, PT, R3, RZ, P1 ;  /* 0x000000ff0300720c */ /* 0x000fe20000f44270 */
[----:B------:R-:W-:Y:S01]  /*52b0*/  FFMA R83, R83, R88, R14 ;  /* 0x0000005853537223 */ /* 0x000fe2000000000e */
[----:B-1----:R-:W-:Y:S01]  /*52c0*/  @P3 IMAD.MOV.U32 R5, RZ, RZ, R13 ;  /* 0x000000ffff053224 */ /* 0x002fe200078e000d */
[----:B------:R-:W-:Y:S04]  /*52d0*/  BSSY B1, `(.L_x_157) ;  /* 0x0000004000017945 */ /* 0x000fe80003800000 */
[----:B------:R1:W-:Y:S06]  /*52e0*/  @P3 STG.E desc[UR36][R4.64+0x1c4], R83 ;  /* 0x0001c45304003986 */ /* 0x0003ec000c101924 */
[----:B------:R-:W-:Y:S05]  /*52f0*/  @!P2 BRA `(.L_x_158) ;  /* 0x000000000004a947 */ /* 0x000fea0003800000 */
[----:B------:R0:W5:Y:S02]  /*5300*/  LDG.E.LTC128B R23, desc[UR36][R6.64+0x1e0] ;  /* 0x0001e02406177981 */ /* 0x000164000c1e1920 */
.L_x_158:
[----:B------:R-:W-:Y:S05]  /*5310*/  BSYNC B1 ;  /* 0x0000000000017941 */ /* 0x000fea0003800000 */
.L_x_157:
[----:B-1---5:R-:W-:Y:S01]  /*5320*/  FMUL R5, R23, R92 ;  /* 0x0000005c17057220 */ /* 0x022fe20000400000 */
[----:B------:R-:W-:Y:S01]  /*5330*/  @P2 IMAD.MOV.U32 R4, RZ, RZ, R10 ;  /* 0x000000ffff042224 */ /* 0x000fe200078e000a */
[----:B------:R-:W-:Y:S01]  /*5340*/  ISETP.GT.AND P3, PT, R3, RZ, P0 ;  /* 0x000000ff0300720c */ /* 0x000fe20000764270 */
[----:B------:R-:W-:Y:S01]  /*5350*/  BSSY B1, `(.L_x_159) ;  /* 0x0000006000017945 */ /* 0x000fe20003800000 */
[----:B------:R-:W-:Y:S01]  /*5360*/  FFMA R15, R84, R88, R5 ;  /* 0x00000058540f7223 */ /* 0x000fe20000000005 */
[----:B------:R-:W-:-:S05]  /*5370*/  @P2 IMAD.MOV.U32 R5, RZ, RZ, R11 ;  /* 0x000000ffff052224 */ /* 0x000fca00078e000b */
[----:B------:R1:W-:Y:S05]  /*5380*/  @P2 STG.E desc[UR36][R4.64+0x1e0], R15 ;  /* 0x0001e00f04002986 */ /* 0x0003ea000c101924 */
[----:B------:R-:W-:Y:S05]  /*5390*/  @!P3 BRA `(.L_x_160) ;  /* 0x000000000004b947 */ /* 0x000fea0003800000 */
[----:B------:R0:W5:Y:S02]  /*53a0*/  LDG.E.LTC128B R23, desc[UR36][R6.64+0x1e4] ;  /* 0x0001e42406177981 */ /* 0x000164000c1e1920 */
.L_x_160:
[----:B------:R-:W-:Y:S05]  /*53b0*/  BSYNC B1 ;  /* 0x0000000000017941 */ /* 0x000fea0003800000 */
.L_x_159:
[----:B-1---5:R-:W-:Y:S01]  /*53c0*/  FMUL R4, R23, R92 ;  /* 0x0000005c17047220 */ /* 0x022fe20000400000 */
[----:B------:R-:W-:Y:S01]  /*53d0*/  ISETP.GT.AND P1, PT, R3, 0x8, P1 ;  /* 0x000000080300780c */ /* 0x000fe20000f24270 */
[----:B------:R-:W-:Y:S02]  /*53e0*/  BSSY B1, `(.L_x_161) ;  /* 0x0000005000017945 */ /* 0x000fe40003800000 */
[----:B------:R-:W-:-:S05]  /*53f0*/  FFMA R85, R85, R88, R4 ;  /* 0x0000005855557223 */ /* 0x000fca0000000004 */
[----:B------:R1:W-:Y:S05]  /*5400*/  @P3 STG.E desc[UR36][R10.64+0x1e4], R85 ;  /* 0x0001e4550a003986 */ /* 0x0003ea000c101924 */
[----:B------:R-:W-:Y:S05]  /*5410*/  @!P1 BRA `(.L_x_162) ;  /* 0x0000000000049947 */ /* 0x000fea0003800000 */
[----:B------:R0:W5:Y:S02]  /*5420*/  LDG.E.LTC128B R23, desc[UR36][R8.64+0x1e0] ;  /* 0x0001e02408177981 */ /* 0x000164000c1e1920 */
.L_x_162:
[----:B------:R-:W-:Y:S05]  /*5430*/  BSYNC B1 ;  /* 0x0000000000017941 */ /* 0x000fea0003800000 */
.L_x_161:
[----:B-----5:R-:W-:Y:S01]  /*5440*/  FMUL R5, R23, R92 ;  /* 0x0000005c17057220 */ /* 0x020fe20000400000 */
[----:B------:R-:W-:Y:S01]  /*5450*/  @P1 IMAD.MOV.U32 R4, RZ, RZ, R12 ;  /* 0x000000ffff041224 */ /* 0x000fe200078e000c */
[----:B------:R-:W-:Y:S01]  /*5460*/  ISETP.GT.AND P0, PT, R3, 0x8, P0 ;  /* 0x000000080300780c */ /* 0x000fe20000704270 */
[----:B------:R-:W-:Y:S01]  /*5470*/  BSSY B1, `(.L_x_163) ;  /* 0x0000006000017945 */ /* 0x000fe20003800000 */
[----:B0---4-:R-:W-:Y:S01]  /*5480*/  FFMA R7, R86, R88, R5 ;  /* 0x0000005856077223 */ /* 0x011fe20000000005 */
[----:B------:R-:W-:-:S05]  /*5490*/  @P1 IMAD.MOV.U32 R5, RZ, RZ, R13 ;  /* 0x000000ffff051224 */ /* 0x000fca00078e000d */
[----:B------:R0:W-:Y:S05]  /*54a0*/  @P1 STG.E desc[UR36][R4.64+0x1e0], R7 ;  /* 0x0001e00704001986 */ /* 0x0001ea000c101924 */
[----:B------:R-:W-:Y:S05]  /*54b0*/  @!P0 BRA `(.L_x_164) ;  /* 0x0000000000048947 */ /* 0x000fea0003800000 */
[----:B------:R4:W5:Y:S02]  /*54c0*/  LDG.E.LTC128B R23, desc[UR36][R8.64+0x1e4] ;  /* 0x0001e42408177981 */ /* 0x000964000c1e1920 */
.L_x_164:
[----:B------:R-:W-:Y:S05]  /*54d0*/  BSYNC B1 ;  /* 0x0000000000017941 */ /* 0x000fea0003800000 */
.L_x_163:
[----:B0----5:R-:W-:-:S04]  /*54e0*/  FMUL R4, R23, R92 ;  /* 0x0000005c17047220 */ /* 0x021fc80000400000 */
[----:B------:R-:W-:Y:S01]  /*54f0*/  FFMA R87, R87, R88, R4 ;  /* 0x0000005857577223 */ /* 0x000fe20000000004 */
[----:B------:R-:W-:Y:S06]  /*5500*/  @!P0 BRA `(.L_x_165) ;  /* 0x0000000c00c08947 */ /* 0x000fec0003800000 */
[----:B------:R0:W-:Y:S01]  /*5510*/  STG.E desc[UR36][R12.64+0x1e4], R87 ;  /* 0x0001e4570c007986 */ /* 0x0001e2000c101924 */
[----:B------:R-:W-:Y:S05]  /*5520*/  BRA `(.L_x_165) ;  /* 0x0000000c00b87947 */ /* 0x000fea0003800000 */
.L_x_40:
[----:B------:R-:W-:Y:S01]  /*5530*/  ULDC.64 UR4, c[0x0][0x5c0] ;  /* 0x0001700000047ab9 */ /* 0x000fe20000000a00 */
[----:B------:R-:W-:Y:S01]  /*5540*/  ISETP.GT.AND P1, PT, R4, 0x1, PT ;  /* 0x000000010400780c */ /* 0x000fe20003f24270 */
[-C--:B------:R-:W-:Y:S01]  /*5550*/  FMUL R5, R24, R88.reuse ;  /* 0x0000005818057220 */ /* 0x080fe20000400000 */
[----:B------:R-:W-:Y:S01]  /*5560*/  LEA R6, P2, R106, UR4, 0x2 ;  /* 0x000000046a067c11 */ /* 0x000fe2000f8410ff */
[-C--:B------:R-:W-:Y:S01]  /*5570*/  FMUL R25, R25, R88.reuse ;  /* 0x0000005819197220 */ /* 0x080fe20000400000 */
[----:B------:R-:W-:Y:S01]  /*5580*/  ISETP.GT.AND P4, PT, R3, RZ, P1 ;  /* 0x000000ff0300720c */ /* 0x000fe20000f84270 */
[-C--:B------:R-:W-:Y:S01]  /*5590*/  FMUL R11, R26, R88.reuse ;  /* 0x000000581a0b7220 */ /* 0x080fe20000400000 */
[----:B------:R-:W-:Y:S01]  /*55a0*/  LEA.HI.X R7, R106, UR5, R115, 0x2, P2 ;  /* 0x000000056a077c11 */ /* 0x000fe200090f1473 */
[-C--:B------:R-:W-:Y:S01]  /*55b0*/  FMUL R27, R27, R88.reuse ;  /* 0x000000581b1b7220 */ /* 0x080fe20000400000 */
[----:B------:R-:W-:Y:S01]  /*55c0*/  ISETP.GT.AND P2, PT, R3, 0x8, P0 ;  /* 0x000000080300780c */ /* 0x000fe20000744270 */
[----:B------:R-:W-:Y:S01]  /*55d0*/  FMUL R29, R29, R88 ;  /* 0x000000581d1d7220 */ /* 0x000fe20000400000 */
[C---:B------:R-:W-:Y:S01]  /*55e0*/  SHF.L.U64.HI R9, R98.reuse, 0x2, R97 ;  /* 0x0000000262097819 */ /* 0x040fe20000010261 */
[----:B------:R0:W-:Y:S01]  /*55f0*/  @P3 STG.E desc[UR36][R6.64], R5 ;  /* 0x0000000506003986 */ /* 0x0001e2000c101924 */
[----:B------:R-:W-:Y:S01]  /*5600*/  LEA R8, P3, R98, R6, 0x2 ;  /* 0x0000000662087211 */ /* 0x000fe200078610ff */
[-C--:B------:R-:W-:Y:S01]  /*5610*/  FMUL R31, R31, R88.reuse ;  /* 0x000000581f1f7220 */ /* 0x080fe20000400000 */
[C---:B------:R-:W-:Y:S01]  /*5620*/  ISETP.GT.AND P0, PT, R4.reuse, 0x8, PT ;  /* 0x000000080400780c */ /* 0x040fe20003f04270 */
[-C--:B------:R-:W-:Y:S01]  /*5630*/  FMUL R33, R33, R88.reuse ;  /* 0x0000005821217220 */ /* 0x080fe20000400000 */
[----:B------:R-:W-:Y:S01]  /*5640*/  ISETP.GT.AND P1, PT, R3, 0x8, P1 ;  /* 0x000000080300780c */ /* 0x000fe20000f24270 */
[----:B------:R-:W-:Y:S01]  /*5650*/  IMAD.X R9, R9, 0x1, R7, P3 ;  /* 0x0000000109097824 */ /* 0x000fe200018e0607 */
[----:B------:R-:W-:Y:S01]  /*5660*/  ISETP.GT.AND P3, PT, R4, 0x9, PT ;  /* 0x000000090400780c */ /* 0x000fe20003f64270 */
[----:B------:R-:W-:Y:S01]  /*5670*/  @P4 STG.E desc[UR36][R6.64+0x4], R25 ;  /* 0x0000041906004986 */ /* 0x000fe2000c101924 */
[----:B------:R-:W-:Y:S01]  /*5680*/  ISETP.GT.AND P4, PT, R3, RZ, P0 ;  /* 0x000000ff0300720c */ /* 0x000fe20000784270 */
[-C--:B------:R-:W-:Y:S01]  /*5690*/  FMUL R35, R35, R88.reuse ;  /* 0x0000005823237220 */ /* 0x080fe20000400000 */
[C---:B------:R-:W-:Y:S01]  /*56a0*/  ISETP.GT.AND P0, PT, R3.reuse, 0x8, P0 ;  /* 0x000000080300780c */ /* 0x040fe20000704270 */
[----:B------:R1:W-:Y:S01]  /*56b0*/  @P2 STG.E desc[UR36][R8.64], R11 ;  /* 0x0000000b08002986 */ /* 0x0003e2000c101924 */
[C---:B------:R-:W-:Y:S01]  /*56c0*/  ISETP.GT.AND P2, PT, R3.reuse, RZ, P3 ;  /* 0x000000ff0300720c */ /* 0x040fe20001f44270 */
[-C--:B0-----:R-:W-:Y:S01]  /*56d0*/  FMUL R5, R28, R88.reuse ;  /* 0x000000581c057220 */ /* 0x081fe20000400000 */
[----:B------:R-:W-:Y:S01]  /*56e0*/  ISETP.GT.AND P3, PT, R3, 0x8, P3 ;  /* 0x000000080300780c */ /* 0x000fe20001f64270 */
[-C--:B------:R-:W-:Y:S01]  /*56f0*/  FMUL R37, R37, R88.reuse ;  /* 0x0000005825257220 */ /* 0x080fe20000400000 */
[-C--:B------:R-:W-:Y:S01]  /*5700*/  FMUL R39, R39, R88.reuse ;  /* 0x0000005827277220 */ /* 0x080fe20000400000 */
[----:B------:R-:W-:Y:S01]  /*5710*/  @P1 STG.E desc[UR36][R8.64+0x4], R27 ;  /* 0x0000041b08001986 */ /* 0x000fe2000c101924 */
[----:B------:R-:W-:Y:S01]  /*5720*/  ISETP.GT.AND P1, PT, R4, 0x10, PT ;  /* 0x000000100400780c */ /* 0x000fe20003f24270 */
[-C--:B------:R-:W-:Y:S01]  /*5730*/  FMUL R41, R41, R88.reuse ;  /* 0x0000005829297220 */ /* 0x080fe20000400000 */
[-C--:B------:R-:W-:Y:S01]  /*5740*/  FMUL R43, R43, R88.reuse ;  /* 0x000000582b2b7220 */ /* 0x080fe20000400000 */
[----:B------:R0:W-:Y:S01]  /*5750*/  @P4 STG.E desc[UR36][R6.64+0x20], R5 ;  /* 0x0000200506004986 */ /* 0x0001e2000c101924 */
[C---:B------:R-:W-:Y:S01]  /*5760*/  ISETP.GT.AND P4, PT, R3.reuse, RZ, P1 ;  /* 0x000000ff0300720c */ /* 0x040fe20000f84270 */
[-C--:B-1----:R-:W-:Y:S01]  /*5770*/  FMUL R11, R30, R88.reuse ;  /* 0x000000581e0b7220 */ /* 0x082fe20000400000 */
[----:B------:R-:W-:Y:S01]  /*5780*/  ISETP.GT.AND P1, PT, R3, 0x8, P1 ;  /* 0x000000080300780c */ /* 0x000fe20000f24270 */
[----:B------:R-:W-:Y:S01]  /*5790*/  @P2 STG.E desc[UR36][R6.64+0x24], R29 ;  /* 0x0000241d06002986 */ /* 0x000fe2000c101924 */
[----:B------:R-:W-:Y:S01]  /*57a0*/  ISETP.GT.AND P2, PT, R4, 0x11, PT ;  /* 0x000000110400780c */ /* 0x000fe20003f44270 */
[-C--:B------:R-:W-:Y:S01]  /*57b0*/  FMUL R45, R45, R88.reuse ;  /* 0x000000582d2d7220 */ /* 0x080fe20000400000 */
[-C--:B------:R-:W-:Y:S01]  /*57c0*/  FMUL R47, R47, R88.reuse ;  /* 0x000000582f2f7220 */ /* 0x080fe20000400000 */
[----:B------:R1:W-:Y:S01]  /*57d0*/  @P0 STG.E desc[UR36][R8.64+0x20], R11 ;  /* 0x0000200b08000986 */ /* 0x0003e2000c101924 */
[----:B------:R-:W-:Y:S01]  /*57e0*/  ISETP.GT.AND P0, PT, R3, RZ, P2 ;  /* 0x000000ff0300720c */ /* 0x000fe20001704270 */
[-C--:B------:R-:W-:Y:S01]  /*57f0*/  FMUL R49, R49, R88.reuse ;  /* 0x0000005831317220 */ /* 0x080fe20000400000 */
[----:B------:R-:W-:Y:S01]  /*5800*/  ISETP.GT.AND P2, PT, R3, 0x8, P2 ;  /* 0x000000080300780c */ /* 0x000fe20001744270 */
[-C--:B0-----:R-:W-:Y:S01]  /*5810*/  FMUL R5, R32, R88.reuse ;  /* 0x0000005820057220 */ /* 0x081fe20000400000 */
[----:B------:R-:W-:Y:S01]  /*5820*/  @P3 STG.E desc[UR36][R8.64+0x24], R31 ;  /* 0x0000241f08003986 */ /* 0x000fe2000c101924 */
[----:B------:R-:W-:Y:S01]  /*5830*/  ISETP.GT.AND P3, PT, R4, 0x18, PT ;  /* 0x000000180400780c */ /* 0x000fe20003f64270 */
[-C--:B------:R-:W-:Y:S01]  /*5840*/  FMUL R51, R51, R88.reuse ;  /* 0x0000005833337220 */ /* 0x080fe20000400000 */
[-C--:B------:R-:W-:Y:S01]  /*5850*/  FMUL R53, R53, R88.reuse ;  /* 0x0000005835357220 */ /* 0x080fe20000400000 */
[----:B------:R0:W-:Y:S01]  /*5860*/  @P4 STG.E desc[UR36][R6.64+0x40], R5 ;  /* 0x0000400506004986 */ /* 0x0001e2000c101924 */
[----:B------:R-:W-:Y:S01]  /*5870*/  ISETP.GT.AND P4, PT, R3, RZ, P3 ;  /* 0x000000ff0300720c */ /* 0x000fe20001f84270 */
[-C--:B------:R-:W-:Y:S01]  /*5880*/  FMUL R55, R55, R88.reuse ;  /* 0x0000005837377220 */ /* 0x080fe20000400000 */
        /* <DEDUP_REMOVED lines=9> */
[-C--:B0-----:R-:W-:Y:S01]  /*5920*/  FMUL R5, R36, R88.reuse ;  /* 0x0000005824057220 */ /* 0x081fe20000400000 */
[----:B------:R-:W-:Y:S01]  /*5930*/  @P2 STG.E desc[UR36][R8.64+0x44], R35 ;  /* 0x0000442308002986 */ /* 0x000fe2000c101924 */
[----:B------:R-:W-:Y:S01]  /*5940*/  ISETP.GT.AND P2, PT, R4, 0x20, PT ;  /* 0x000000200400780c */ /* 0x000fe20003f44270 */
[-C--:B------:R-:W-:Y:S01]  /*5950*/  FMUL R63, R63, R88.reuse ;  /* 0x000000583f3f7220 */ /* 0x080fe20000400000 */
[C---:B------:R-:W-:Y:S01]  /*5960*/  ISETP.GT.AND P0, PT, R3.reuse, 0x8, P0 ;  /* 0x000000080300780c */ /* 0x040fe20000704270 */
[----:B------:R0:W-:Y:S01]  /*5970*/  @P4 STG.E desc[UR36][R6.64+0x60], R5 ;  /* 0x0000600506004986 */ /* 0x0001e2000c101924 */
[----:B------:R-:W-:Y:S01]  /*5980*/  ISETP.GT.AND P4, PT, R3, RZ, P2 ;  /* 0x000000ff0300720c */ /* 0x000fe20001784270 */
[-C--:B------:R-:W-:Y:S01]  /*5990*/  FMUL R65, R65, R88.reuse ;  /* 0x0000005841417220 */ /* 0x080fe20000400000 */
[----:B------:R-:W-:Y:S01]  /*59a0*/  ISETP.GT.AND P2, PT, R3, 0x8, P2 ;  /* 0x000000080300780c */ /* 0x000fe20001744270 */
[-C--:B-1----:R-:W-:Y:S01]  /*59b0*/  FMUL R11, R38, R88.reuse ;  /* 0x00000058260b7220 */ /* 0x082fe20000400000 */
[-C--:B------:R-:W-:Y:S01]  /*59c0*/  FMUL R67, R67, R88.reuse ;  /* 0x0000005843437220 */ /* 0x080fe20000400000 */
[----:B------:R-:W-:Y:S01]  /*59d0*/  @P1 STG.E desc[UR36][R6.64+0x64], R37 ;  /* 0x0000642506001986 */ /* 0x000fe2000c101924 */
[----:B------:R-:W-:Y:S01]  /*59e0*/  ISETP.GT.AND P1, PT, R4, 0x21, PT ;  /* 0x000000210400780c */ /* 0x000fe20003f24270 */
[-C--:B------:R-:W-:Y:S01]  /*59f0*/  FMUL R69, R69, R88.reuse ;  /* 0x0000005845457220 */ /* 0x080fe20000400000 */
[-C--:B------:R-:W-:Y:S01]  /*5a00*/  FMUL R71, R71, R88.reuse ;  /* 0x0000005847477220 */ /* 0x080fe20000400000 */
[----:B------:R1:W-:Y:S01]  /*5a10*/  @P3 STG.E desc[UR36][R8.64+0x60], R11 ;  /* 0x0000600b08003986 */ /* 0x0003e2000c101924 */
[C---:B------:R-:W-:Y:S01]  /*5a20*/  ISETP.GT.AND P3, PT, R3.reuse, RZ, P1 ;  /* 0x000000ff0300720c */ /* 0x040fe20000f64270 */
[-C--:B0-----:R-:W-:Y:S01]  /*5a30*/  FMUL R5, R40, R88.reuse ;  /* 0x0000005828057220 */ /* 0x081fe20000400000 */
        /* <DEDUP_REMOVED lines=27> */
[----:B-1----:R-:W-:-:S02]  /*5bf0*/  FMUL R11, R46, R88 ;  /* 0x000000582e0b7220 */ /* 0x002fc40000400000 */
[----:B------:R-:W-:Y:S01]  /*5c00*/  @P2 STG.E desc[UR36][R6.64+0xa4], R45 ;  /* 0x0000a42d06002986 */ /* 0x000fe2000c101924 */
[----:B------:R-:W-:-:S03]  /*5c10*/  ISETP.GT.AND P2, PT, R4, 0x31, PT ;  /* 0x000000310400780c */ /* 0x000fc60003f44270 */
[----:B------:R1:W-:Y:S01]  /*5c20*/  @P0 STG.E desc[UR36][R8.64+0xa0], R11 ;  /* 0x0000a00b08000986 */ /* 0x0003e2000c101924 */
[C---:B------:R-:W-:Y:S01]  /*5c30*/  ISETP.GT.AND P0, PT, R3.reuse, RZ, P2 ;  /* 0x000000ff0300720c */ /* 0x040fe20001704270 */
[----:B0-----:R-:W-:Y:S01]  /*5c40*/  FMUL R5, R48, R88 ;  /* 0x0000005830057220 */ /* 0x001fe20000400000 */
[----:B------:R-:W-:Y:S01]  /*5c50*/  ISETP.GT.AND P2, PT, R3, 0x8, P2 ;  /* 0x000000080300780c */ /* 0x000fe20001744270 */
[----:B------:R-:W-:Y:S01]  /*5c60*/  @P3 STG.E desc[UR36][R8.64+0xa4], R47 ;  /* 0x0000a42f08003986 */ /* 0x000fe2000c101924 */
[----:B------:R-:W-:-:S03]  /*5c70*/  ISETP.GT.AND P3, PT, R4, 0x38, PT ;  /* 0x000000380400780c */ /* 0x000fc60003f64270 */
[----:B------:R0:W-:Y:S01]  /*5c80*/  @P4 STG.E desc[UR36][R6.64+0xc0], R5 ;  /* 0x0000c00506004986 */ /* 0x0001e2000c101924 */
[C---:B------:R-:W-:Y:S02]  /*5c90*/  ISETP.GT.AND P4, PT, R3.reuse, RZ, P3 ;  /* 0x000000ff0300720c */ /* 0x040fe40001f84270 */
[----:B------:R-:W-:Y:S01]  /*5ca0*/  ISETP.GT.AND P3, PT, R3, 0x8, P3 ;  /* 0x000000080300780c */ /* 0x000fe20001f64270 */
[----:B-1----:R-:W-:Y:S02]  /*5cb0*/  FMUL R11, R50, R88 ;  /* 0x00000058320b7220 */ /* 0x002fe40000400000 */
        /* <DEDUP_REMOVED lines=93> */
[----:B------:R-:W-:Y:S01]  /*6290*/  ISETP.GT.AND P4, PT, R4, 0x78, PT ;  /* 0x000000780400780c */ /* 0x000fe20003f84270 */
[----:B-1----:R-:W-:-:S04]  /*62a0*/  FMUL R11, R82, R88 ;  /* 0x00000058520b7220 */ /* 0x002fc80000400000 */
[----:B------:R-:W-:Y:S02]  /*62b0*/  @P0 IMAD.MOV.U32 R4, RZ, RZ, R6 ;  /* 0x000000ffff040224 */ /* 0x000fe400078e0006 */
[----:B0-----:R-:W-:-:S05]  /*62c0*/  @P0 IMAD.MOV.U32 R5, RZ, RZ, R7 ;  /* 0x000000ffff050224 */ /* 0x001fca00078e0007 */
[----:B------:R0:W-:Y:S01]  /*62d0*/  @P0 STG.E desc[UR36][R4.64+0x1c4], R81 ;  /* 0x0001c45104000986 */ /* 0x0001e2000c101924 */
[C---:B------:R-:W-:Y:S02]  /*62e0*/  ISETP.GT.AND P0, PT, R3.reuse, RZ, P4 ;  /* 0x000000ff0300720c */ /* 0x040fe40002704270 */
[----:B------:R-:W-:Y:S01]  /*62f0*/  ISETP.GT.AND P4, PT, R3, 0x8, P4 ;  /* 0x000000080300780c */ /* 0x000fe20002784270 */
[----:B0-----:R-:W-:Y:S02]  /*6300*/  @P1 IMAD.MOV.U32 R4, RZ, RZ, R8 ;  /* 0x000000ffff041224 */ /* 0x001fe400078e0008 */
[----:B------:R-:W-:-:S05]  /*6310*/  @P1 IMAD.MOV.U32 R5, RZ, RZ, R9 ;  /* 0x000000ffff051224 */ /* 0x000fca00078e0009 */
[----:B------:R0:W-:Y:S01]  /*6320*/  @P1 STG.E desc[UR36][R4.64+0x1c0], R11 ;  /* 0x0001c00b04001986 */ /* 0x0001e2000c101924 */
[C---:B------:R-:W-:Y:S02]  /*6330*/  ISETP.GT.AND P1, PT, R3.reuse, RZ, P3 ;  /* 0x000000ff0300720c */ /* 0x040fe40001f24270 */
[----:B------:R-:W-:Y:S01]  /*6340*/  ISETP.GT.AND P3, PT, R3, 0x8, P3 ;  /* 0x000000080300780c */ /* 0x000fe20001f64270 */
[----:B------:R-:W-:Y:S01]  /*6350*/  FMUL R3, R84, R88 ;  /* 0x0000005854037220 */ /* 0x000fe20000400000 */
[----:B0-----:R-:W-:Y:S01]  /*6360*/  @P2 IMAD.MOV.U32 R4, RZ, RZ, R8 ;  /* 0x000000ffff042224 */ /* 0x001fe200078e0008 */
[----:B------:R-:W-:-:S05]  /*6370*/  @P2 MOV R5, R9 ;  /* 0x0000000900052202 */ /* 0x000fca0000000f00 */
[----:B------:R0:W-:Y:S02]  /*6380*/  @P2 STG.E desc[UR36][R4.64+0x1c4], R83 ;  /* 0x0001c45304002986 */ /* 0x0001e4000c101924 */
[----:B0-----:R-:W-:Y:S02]  /*6390*/  @P0 IMAD.MOV.U32 R4, RZ, RZ, R6 ;  /* 0x000000ffff040224 */ /* 0x001fe400078e0006 */
[----:B------:R-:W-:-:S05]  /*63a0*/  @P0 IMAD.MOV.U32 R5, RZ, RZ, R7 ;  /* 0x000000ffff050224 */ /* 0x000fca00078e0007 */
[----:B------:R0:W-:Y:S04]  /*63b0*/  @P0 STG.E desc[UR36][R4.64+0x1e0], R3 ;  /* 0x0001e00304000986 */ /* 0x0001e8000c101924 */
[----:B------:R1:W-:Y:S01]  /*63c0*/  @P1 STG.E desc[UR36][R6.64+0x1e4], R85 ;  /* 0x0001e45506001986 */ /* 0x0003e2000c101924 */
[----:B0-----:R-:W-:Y:S02]  /*63d0*/  @P4 IMAD.MOV.U32 R4, RZ, RZ, R8 ;  /* 0x000000ffff044224 */ /* 0x001fe400078e0008 */
[----:B------:R-:W-:-:S05]  /*63e0*/  @P4 IMAD.MOV.U32 R5, RZ, RZ, R9 ;  /* 0x000000ffff054224 */ /* 0x000fca00078e0009 */
[----:B------:R1:W-:Y:S04]  /*63f0*/  @P4 STG.E desc[UR36][R4.64+0x1e0], R13 ;  /* 0x0001e00d04004986 */ /* 0x0003e8000c101924 */
[----:B------:R1:W-:Y:S02]  /*6400*/  @P3 STG.E desc[UR36][R8.64+0x1e4], R87 ;  /* 0x0001e45708003986 */ /* 0x0003e4000c101924 */
.L_x_165:
[----:B------:R-:W-:Y:S05]  /*6410*/  BSYNC B0 ;  /* 0x0000000000007941 */ /* 0x000fea0003800000 */
.L_x_39:
[----:B------:R-:W-:Y:S01]  /*6420*/  IADD3 R16, P0, R16, UR54, RZ ;  /* 0x0000003610107c10 */ /* 0x000fe2000ff1e0ff */
[----:B------:R-:W-:Y:S01]  /*6430*/  ULDC.64 UR4, c[0x0][0x650] ;  /* 0x0001940000047ab9 */ /* 0x000fe20000000a00 */
[----:B------:R-:W-:Y:S01]  /*6440*/  PRMT R3, RZ, 0x7610, R3 ;  /* 0x00007610ff037816 */ /* 0x000fe20000000003 */
[----:B------:R-:W-:Y:S01]  /*6450*/  IMAD.MOV.U32 R104, RZ, RZ, -0x1 ;  /* 0xffffffffff687424 */ /* 0x000fe200078e00ff */
[----:B------:R-:W-:Y:S01]  /*6460*/  IADD3.X R17, R17, UR45, RZ, P0, !PT ;  /* 0x0000002d11117c10 */ /* 0x000fe200087fe4ff */
[----:B------:R-:W-:Y:S01]  /*6470*/  IMAD.MOV.U32 R89, RZ, RZ, -0x1 ;  /* 0xffffffffff597424 */ /* 0x000fe200078e00ff */
[----:B------:R-:W-:-:S04]  /*6480*/  ISETP.GE.U32.AND P0, PT, R16, UR4, PT ;  /* 0x0000000410007c0c */ /* 0x000fc8000bf06070 */
[----:B------:R-:W-:-:S13]  /*6490*/  ISETP.GE.U32.AND.EX P0, PT, R17, UR5, PT, P0 ;  /* 0x0000000511007c0c */ /* 0x000fda000bf06100 */
[----:B------:R-:W-:Y:S05]  /*64a0*/  @P0 BRA `(.L_x_166) ;  /* 0x00000004004c0947 */ /* 0x000fea0003800000 */
[----:B-1----:R-:W1:Y:S01]  /*64b0*/  LDC.64 R10, c[0x0][0x628] ;  /* 0x00018a00ff0a7b82 */ /* 0x002e620000000a00 */
[----:B0--3--:R-:W0:Y:S01]  /*64c0*/  S2R R12, SR_CTAID.X ;  /* 0x00000000000c7919 */ /* 0x009e220000002500 */
[----:B--2-4-:R-:W-:Y:S02]  /*64d0*/  IMAD.MOV.U32 R8, RZ, RZ, R16 ;  /* 0x000000ffff087224 */ /* 0x014fe400078e0010 */
[----:B------:R-:W-:Y:S01]  /*64e0*/  IMAD.MOV.U32 R9, RZ, RZ, R17 ;  /* 0x000000ffff097224 */ /* 0x000fe200078e0011 */
[----:B------:R-:W2:Y:S03]  /*64f0*/  S2R R20, SR_CTAID.Y ;  /* 0x0000000000147919 */ /* 0x000ea60000002600 */
[----:B------:R-:W3:Y:S08]  /*6500*/  LDC R0, c[0x0][0x630] ;  /* 0x00018c00ff007b82 */ /* 0x000ef00000000800 */
[----:B------:R-:W4:Y:S01]  /*6510*/  LDC.64 R14, c[0x0][0x620] ;  /* 0x00018800ff0e7b82 */ /* 0x000f220000000a00 */
[----:B-1----:R-:W-:-:S04]  /*6520*/  ISETP.NE.U32.AND P0, PT, R10, RZ, PT ;  /* 0x000000ff0a00720c */ /* 0x002fc80003f05070 */
[----:B------:R-:W-:-:S13]  /*6530*/  ISETP.NE.AND.EX P0, PT, R11, RZ, PT, P0 ;  /* 0x000000ff0b00720c */ /* 0x000fda0003f05300 */
[----:B0-234-:R-:W-:Y:S05]  /*6540*/  @!P0 BRA `(.L_x_167) ;  /* 0x0000000000288947 */ /* 0x01dfea0003800000 */
[----:B------:R-:W0:Y:S02]  /*6550*/  LDC R3, c[0x0][0x634] ;  /* 0x00018d00ff037b82 */ /* 0x000e240000000800 */
[----:B0-----:R-:W-:-:S05]  /*6560*/  IADD3 R3, P0, R16, R3, RZ ;  /* 0x0000000310037210 */ /* 0x001fca0007f1e0ff */
        /* <DEDUP_REMOVED lines=8> */
.L_x_167:
[-CC-:B------:R-:W-:Y:S01]  /*65f0*/  SHF.R.U64 R89, R8, R0.reuse, R9.reuse ;  /* 0x0000000008597219 */ /* 0x180fe20000001209 */
[----:B------:R-:W0:Y:S01]  /*6600*/  LDC.64 R24, c[0x0][0x640] ;  /* 0x00019000ff187b82 */ /* 0x000e220000000a00 */
[----:B------:R-:W-:Y:S01]  /*6610*/  SHF.R.U32.HI R0, RZ, R0, R9 ;  /* 0x00000000ff007219 */ /* 0x000fe20000011609 */
[----:B------:R-:W-:Y:S01]  /*6620*/  ULDC UR4, c[0x0][0x150] ;  /* 0x0000540000047ab9 */ /* 0x000fe20000000800 */
[----:B------:R-:W-:Y:S02]  /*6630*/  IADD3 R3, P0, RZ, -R89, RZ ;  /* 0x80000059ff037210 */ /* 0x000fe40007f1e0ff */
[----:B------:R-:W-:-:S03]  /*6640*/  I2FP.F32.U32 R7, R12 ;  /* 0x0000000c00077245 */ /* 0x000fc60000201000 */
[----:B------:R-:W1:Y:S01]  /*6650*/  LDC R6, c[0x0][0x618] ;  /* 0x00018600ff067b82 */ /* 0x000e620000000800 */
[----:B------:R-:W-:Y:S02]  /*6660*/  IMAD.X R5, RZ, RZ, ~R0, P0 ;  /* 0x000000ffff057224 */ /* 0x000fe400000e0e00 */
[----:B------:R-:W-:Y:S01]  /*6670*/  FMUL R7, R7, UR4 ;  /* 0x0000000407077c20 */ /* 0x000fe20008400000 */
[----:B------:R-:W-:Y:S01]  /*6680*/  ULDC UR4, c[0x0][0x154] ;  /* 0x0000550000047ab9 */ /* 0x000fe20000000800 */
[-C--:B------:R-:W-:Y:S02]  /*6690*/  IMAD R0, R5, R14.reuse, RZ ;  /* 0x0000000e05007224 */ /* 0x080fe400078e02ff */
[C---:B------:R-:W-:Y:S01]  /*66a0*/  IMAD.WIDE.U32 R4, R3.reuse, R14, R16 ;  /* 0x0000000e03047225 */ /* 0x040fe200078e0010 */
[----:B------:R-:W2:Y:S01]  /*66b0*/  LDC R11, c[0x0][0x608] ;  /* 0x00018200ff0b7b82 */ /* 0x000ea20000000800 */
[----:B------:R-:W3:Y:S02]  /*66c0*/  F2I.U32.TRUNC.NTZ R7, R7 ;  /* 0x0000000700077305 */ /* 0x000ee4000020f000 */
[----:B------:R-:W-:-:S05]  /*66d0*/  IMAD R3, R3, R15, R0 ;  /* 0x0000000f03037224 */ /* 0x000fca00078e0200 */
[----:B------:R-:W4:Y:S01]  /*66e0*/  LDC R8, c[0x0][0x658] ;  /* 0x00019600ff087b82 */ /* 0x000f220000000800 */
[----:B------:R-:W-:Y:S02]  /*66f0*/  IADD3 R3, R5, R3, RZ ;  /* 0x0000000305037210 */ /* 0x000fe40007ffe0ff */
[----:B------:R-:W-:Y:S02]  /*6700*/  I2FP.F32.U32 R5, R20 ;  /* 0x0000001400057245 */ /* 0x000fe40000201000 */
[----:B0-----:R-:W-:-:S03]  /*6710*/  ISETP.NE.U32.AND P0, PT, R24, RZ, PT ;  /* 0x000000ff1800720c */ /* 0x001fc60003f05070 */
[----:B------:R-:W0:Y:S01]  /*6720*/  LDC R9, c[0x0][0x144] ;  /* 0x00005100ff097b82 */ /* 0x000e220000000800 */
[-C--:B-1----:R-:W-:Y:S01]  /*6730*/  SHF.R.U64 R13, R4, R6.reuse, R3 ;  /* 0x00000006040d7219 */ /* 0x082fe20000001203 */
[----:B---3--:R-:W-:Y:S01]  /*6740*/  IMAD.MOV R7, RZ, RZ, -R7 ;  /* 0x000000ffff077224 */ /* 0x008fe200078e0a07 */
[----:B------:R-:W-:Y:S01]  /*6750*/  SHF.R.U32.HI R0, RZ, R6, R3 ;  /* 0x00000006ff007219 */ /* 0x000fe20000011603 */
[----:B------:R-:W-:Y:S01]  /*6760*/  FMUL R6, R5, UR4 ;  /* 0x0000000405067c20 */ /* 0x000fe20008400000 */
[----:B------:R-:W-:-:S03]  /*6770*/  ISETP.NE.AND.EX P0, PT, R25, RZ, PT, P0 ;  /* 0x000000ff1900720c */ /* 0x000fc60003f05300 */
[----:B------:R-:W1:Y:S01]  /*6780*/  LDC R21, c[0x0][0x148] ;  /* 0x00005200ff157b82 */ /* 0x000e620000000800 */
[----:B------:R3:W0:Y:S01]  /*6790*/  F2I.U32.TRUNC.NTZ R14, R6 ;  /* 0x00000006000e7305 */ /* 0x000622000020f000 */
[-CC-:B--2---:R-:W-:Y:S02]  /*67a0*/  SHF.R.U64 R10, R13, R11.reuse, R0.reuse ;  /* 0x0000000b0d0a7219 */ /* 0x184fe40000001200 */
[----:B------:R-:W-:-:S04]  /*67b0*/  SHF.R.U32.HI R3, RZ, R11, R0 ;  /* 0x0000000bff037219 */ /* 0x000fc80000011600 */
[----:B------:R-:W2:Y:S01]  /*67c0*/  LDC R22, c[0x0][0x648] ;  /* 0x00019200ff167b82 */ /* 0x000ea20000000800 */
[-CC-:B----4-:R-:W-:Y:S02]  /*67d0*/  SHF.R.U64 R15, R10, R8.reuse, R3.reuse ;  /* 0x000000080a0f7219 */ /* 0x190fe40000001203 */
[----:B------:R-:W-:-:S03]  /*67e0*/  SHF.R.U32.HI R5, RZ, R8, R3 ;  /* 0x00000008ff057219 */ /* 0x000fc60000011603 */
[----:B------:R-:W-:Y:S02]  /*67f0*/  IMAD.MOV.U32 R4, RZ, RZ, R15 ;  /* 0x000000ffff047224 */ /* 0x000fe400078e000f */
[----:B------:R-:W4:Y:S01]  /*6800*/  LDC R26, c[0x0][0x638] ;  /* 0x00018e00ff1a7b82 */ /* 0x000f220000000800 */
[----:B0-----:R-:W-:-:S07]  /*6810*/  IMAD R23, R9, R7, R12 ;  /* 0x0000000709177224 */ /* 0x001fce00078e020c */
[----:B------:R-:W0:Y:S08]  /*6820*/  LDC R27, c[0x0][0x610] ;  /* 0x00018400ff1b7b82 */ /* 0x000e300000000800 */
[----:B------:R-:W0:Y:S01]  /*6830*/  LDC R28, c[0x0][0x600] ;  /* 0x00018000ff1c7b82 */ /* 0x000e220000000800 */
[----:B-1-3--:R-:W-:Y:S05]  /*6840*/  @!P0 BRA `(.L_x_168) ;  /* 0x0000000000288947 */ /* 0x00afea0003800000 */
[----:B------:R-:W1:Y:S02]  /*6850*/  LDC R0, c[0x0][0x64c] ;  /* 0x00019300ff007b82 */ /* 0x000e640000000800 */
[----:B-1----:R-:W-:-:S05]  /*6860*/  IADD3 R3, P0, R15, R0, RZ ;  /* 0x000000000f037210 */ /* 0x002fca0007f1e0ff */
        /* <DEDUP_REMOVED lines=8> */
.L_x_168:
[----:B------:R-:W-:Y:S01]  /*68f0*/  ISETP.NE.AND P0, PT, R2, 0x1, PT ;  /* 0x000000010200780c */ /* 0x000fe20003f05270 */
[----:B------:R-:W-:Y:S01]  /*6900*/  IMAD.MOV R14, RZ, RZ, -R14 ;  /* 0x000000ffff0e7224 */ /* 0x000fe200078e0a0e */
[----:B--2---:R-:W-:Y:S02]  /*6910*/  SHF.R.U64 R0, R4, R22, R5 ;  /* 0x0000001604007219 */ /* 0x004fe40000001205 */
[----:B------:R-:W-:Y:S02]  /*6920*/  LOP3.LUT R3, R10, R101, RZ, 0xc0, !PT ;  /* 0x000000650a037212 */ /* 0x000fe400078ec0ff */
[----:B------:R-:W-:Y:S01]  /*6930*/  LOP3.LUT R6, R13, R100, RZ, 0xc0, !PT ;  /* 0x000000640d067212 */ /* 0x000fe200078ec0ff */
[----:B------:R-:W-:Y:S02]  /*6940*/  IMAD.MOV R4, RZ, RZ, -R0 ;  /* 0x000000ffff047224 */ /* 0x000fe400078e0a00 */
[----:B------:R-:W-:Y:S02]  /*6950*/  IMAD R0, R96, R0, R3 ;  /* 0x0000000060007224 */ /* 0x000fe400078e0203 */
[----:B----4-:R-:W-:-:S02]  /*6960*/  IMAD R3, R4, R26, R15 ;  /* 0x0000001a04037224 */ /* 0x010fc400078e020f */
[----:B------:R-:W-:Y:S02]  /*6970*/  @P0 IMAD R23, R21, R14, R20 ;  /* 0x0000000e15170224 */ /* 0x000fe400078e0214 */
[----:B0-----:R-:W-:Y:S02]  /*6980*/  IMAD R5, R3, R28, R6 ;  /* 0x0000001c03057224 */ /* 0x001fe400078e0206 */
[----:B------:R-:W-:Y:S02]  /*6990*/  IMAD R0, R0, R27, R23 ;  /* 0x0000001b00007224 */ /* 0x000fe400078e0217 */
[----:B------:R-:W-:-:S03]  /*69a0*/  IMAD.MOV.U32 R4, RZ, RZ, 0x1 ;  /* 0x00000001ff047424 */ /* 0x000fc600078e00ff */
[----:B------:R-:W-:Y:S02]  /*69b0*/  SEL R104, R5, R0, !P0 ;  /* 0x0000000005687207 */ /* 0x000fe40004000000 */
[----:B------:R-:W-:Y:S02]  /*69c0*/  PRMT R3, R4, 0x7610, R3 ;  /* 0x0000761004037816 */ /* 0x000fe40000000003 */
[----:B------:R-:W-:-:S07]  /*69d0*/  SEL R0, R0, R5, !P0 ;  /* 0x0000000500007207 */ /* 0x000fce0004000000 */
.L_x_166:
[----:B------:R-:W-:Y:S01]  /*69e0*/  LOP3.LUT P0, RZ, R3, 0xff, RZ, 0xc0, !PT ;  /* 0x000000ff03ff7812 */ /* 0x000fe2000780c0ff */
[----:B------:R-:W-:Y:S01]  /*69f0*/  UIMAD.WIDE.U32 UR4, UR39, -0x55555555, URZ ;  /* 0xaaaaaaab270478a5 */ /* 0x000fe2000f8e003f */
[----:B------:R-:W-:-:S03]  /*6a00*/  IMAD.MOV.U32 R103, RZ, RZ, R0 ;  /* 0x000000ffff677224 */ /* 0x000fc600078e0000 */
[----:B------:R-:W-:-:S04]  /*6a10*/  USHF.R.U32.HI UR4, URZ, 0x1, UR5 ;  /* 0x000000013f047899 */ /* 0x000fc80008011605 */
[----:B------:R-:W-:-:S04]  /*6a20*/  UIMAD UR39, UR4, -0x3, UR39 ;  /* 0xfffffffd042778a4 */ /* 0x000fc8000f8e0227 */
[----:B------:R-:W-:Y:S08]  /*6a30*/  @P0 BRA `(.L_x_169) ;  /* 0xffffffa400f40947 */ /* 0x000ff0000383ffff */
[----:B------:R-:W-:Y:S05]  /*6a40*/  EXIT ;  /* 0x000000000000794d */ /* 0x000fea0003800000 */
.L_x_3:
        /* <DEDUP_REMOVED lines=9> */
[----:B------:R-:W-:Y:S01]  /*6ae0*/  MOV R12, R16 ;  /* 0x00000010000c7202 */ /* 0x000fe20000000f00 */
[----:B------:R-:W-:-:S06]  /*6af0*/  IMAD.MOV.U32 R13, RZ, RZ, R17 ;  /* 0x000000ffff0d7224 */ /* 0x000fcc00078e0011 */
[----:B------:R-:W1:Y:S08]  /*6b00*/  LDC R20, c[0x0][0x630] ;  /* 0x00018c00ff147b82 */ /* 0x000e700000000800 */
[----:B------:R-:W2:Y:S01]  /*6b10*/  LDC.64 R22, c[0x0][0x620] ;  /* 0x00018800ff167b82 */ /* 0x000ea20000000a00 */
[----:B0-----:R-:W-:-:S04]  /*6b20*/  ISETP.NE.U32.AND P0, PT, R14, RZ, PT ;  /* 0x000000ff0e00720c */ /* 0x001fc80003f05070 */
[----:B------:R-:W-:-:S13]  /*6b30*/  ISETP.NE.AND.EX P0, PT, R15, RZ, PT, P0 ;  /* 0x000000ff0f00720c */ /* 0x000fda0003f05300 */
[----:B-12---:R-:W-:Y:S05]  /*6b40*/  @!P0 BRA `(.L_x_171) ;  /* 0x0000000000288947 */ /* 0x006fea0003800000 */
        /* <DEDUP_REMOVED lines=10> */
.L_x_171:
        /* <DEDUP_REMOVED lines=14> */
[----:B------:R-:W-:Y:S02]  /*6cd0*/  IMAD R5, R7, R23, R10 ;  /* 0x0000001707057224 */ /* 0x000fe400078e020a */
[----:B------:R-:W-:Y:S02]  /*6ce0*/  IMAD.MOV.U32 R10, RZ, RZ, 0x1 ;  /* 0x00000001ff0a7424 */ /* 0x000fe400078e00ff */
[----:B------:R-:W-:Y:S01]  /*6cf0*/  IMAD.IADD R5, R9, 0x1, R5 ;  /* 0x0000000109057824 */ /* 0x000fe200078e0205 */
[----:B------:R-:W4:Y:S04]  /*6d00*/  LDC R20, c[0x0][0x608] ;  /* 0x00018200ff147b82 */ /* 0x000f280000000800 */
[----:B0-----:R-:W-:-:S02]  /*6d10*/  SHF.R.U64 R12, R8, R14, R5 ;  /* 0x0000000e080c7219 */ /* 0x001fc40000001205 */
[----:B------:R-:W-:Y:S02]  /*6d20*/  I2FP.F32.U32 R8, R6 ;  /* 0x0000000600087245 */ /* 0x000fe40000201000 */
[----:B------:R-:W0:Y:S01]  /*6d30*/  LDC R23, c[0x0][0x658] ;  /* 0x00019600ff177b82 */ /* 0x000e220000000800 */
[----:B-1----:R-:W-:Y:S01]  /*6d40*/  ISETP.NE.U32.AND P0, PT, R30, RZ, PT ;  /* 0x000000ff1e00720c */ /* 0x002fe20003f05070 */
[----:B---3--:R-:W-:Y:S02]  /*6d50*/  IMAD.MOV R7, RZ, RZ, -R11 ;  /* 0x000000ffff077224 */ /* 0x008fe400078e0a0b */
[----:B------:R-:W-:Y:S01]  /*6d60*/  FMUL R8, R8, UR4 ;  /* 0x0000000408087c20 */ /* 0x000fe20008400000 */
[----:B------:R-:W-:Y:S01]  /*6d70*/  SHF.R.U32.HI R5, RZ, R14, R5 ;  /* 0x0000000eff057219 */ /* 0x000fe20000011605 */
[----:B------:R-:W-:Y:S01]  /*6d80*/  IMAD.MOV.U32 R14, RZ, RZ, -0x1 ;  /* 0xffffffffff0e7424 */ /* 0x000fe200078e00ff */
[----:B------:R-:W-:Y:S01]  /*6d90*/  ISETP.NE.AND.EX P0, PT, R31, RZ, PT, P0 ;  /* 0x000000ff1f00720c */ /* 0x000fe20003f05300 */
[----:B------:R1:W3:Y:S01]  /*6da0*/  F2I.U32.TRUNC.NTZ R19, R8 ;  /* 0x0000000800137305 */ /* 0x0002e2000020f000 */
[----:B------:R-:W1:Y:S01]  /*6db0*/  LDC R21, c[0x0][0x148] ;  /* 0x00005200ff157b82 */ /* 0x000e620000000800 */
[----:B--2---:R-:W-:-:S07]  /*6dc0*/  IMAD R24, R13, R7, R4 ;  /* 0x000000070d187224 */ /* 0x004fce00078e0204 */
[----:B------:R-:W2:Y:S01]  /*6dd0*/  LDC R22, c[0x0][0x600] ;  /* 0x00018000ff167b82 */ /* 0x000ea20000000800 */
[-CC-:B----4-:R-:W-:Y:S02]  /*6de0*/  SHF.R.U64 R15, R12, R20.reuse, R5.reuse ;  /* 0x000000140c0f7219 */ /* 0x190fe40000001205 */
[----:B------:R-:W-:-:S05]  /*6df0*/  SHF.R.U32.HI R4, RZ, R20, R5 ;  /* 0x00000014ff047219 */ /* 0x000fca0000011605 */
[----:B------:R-:W4:Y:S01]  /*6e00*/  LDC R25, c[0x0][0x648] ;  /* 0x00019200ff197b82 */ /* 0x000f220000000800 */
[-C--:B0-----:R-:W-:Y:S02]  /*6e10*/  SHF.L.U32 R7, R14, R23.reuse, RZ ;  /* 0x000000170e077219 */ /* 0x081fe400000006ff */
[-CC-:B------:R-:W-:Y:S02]  /*6e20*/  SHF.R.U64 R14, R15, R23.reuse, R4.reuse ;  /* 0x000000170f0e7219 */ /* 0x180fe40000001204 */
[-C--:B------:R-:W-:Y:S02]  /*6e30*/  SHF.R.U32.HI R5, RZ, R23.reuse, R4 ;  /* 0x00000017ff057219 */ /* 0x080fe40000011604 */
[----:B------:R-:W-:Y:S01]  /*6e40*/  SHF.L.U32 R23, R10, R23, RZ ;  /* 0x000000170a177219 */ /* 0x000fe200000006ff */
[----:B------:R-:W0:Y:S01]  /*6e50*/  LDC R27, c[0x0][0x638] ;  /* 0x00018e00ff1b7b82 */ /* 0x000e220000000800 */
[----:B------:R-:W-:Y:S01]  /*6e60*/  LOP3.LUT R20, RZ, R7, RZ, 0x33, !PT ;  /* 0x00000007ff147212 */ /* 0x000fe200078e33ff */
[----:B------:R-:W-:-:S06]  /*6e70*/  IMAD.MOV.U32 R4, RZ, RZ, R14 ;  /* 0x000000ffff047224 */ /* 0x000fcc00078e000e */
[----:B------:R-:W0:Y:S01]  /*6e80*/  LDC R28, c[0x0][0x610] ;  /* 0x00018400ff1c7b82 */ /* 0x000e220000000800 */
[----:B-1-3--:R-:W-:Y:S05]  /*6e90*/  @!P0 BRA `(.L_x_172) ;  /* 0x0000000000288947 */ /* 0x00afea0003800000 */
[----:B------:R-:W1:Y:S02]  /*6ea0*/  LDC R7, c[0x0][0x64c] ;  /* 0x00019300ff077b82 */ /* 0x000e640000000800 */
[----:B-1----:R-:W-:-:S05]  /*6eb0*/  IADD3 R7, P0, R14, R7, RZ ;  /* 0x000000070e077210 */ /* 0x002fca0007f1e0ff */
[----:B------:R-:W-:-:S04]  /*6ec0*/  IMAD.X R13, RZ, RZ, R5, P0 ;  /* 0x000000ffff0d7224 */ /* 0x000fc800000e0605 */
[----:B------:R-:W-:-:S04]  /*6ed0*/  IMAD.WIDE.U32 R4, R13, R30, RZ ;  /* 0x0000001e0d047225 */ /* 0x000fc800078e00ff */
[----:B------:R-:W-:-:S04]  /*6ee0*/  IMAD.WIDE.U32 R8, P0, R7, R31, R4 ;  /* 0x0000001f07087225 */ /* 0x000fc80007800004 */
[----:B------:R-:W-:Y:S01]  /*6ef0*/  IMAD.WIDE.U32 R4, R7, R30, RZ ;  /* 0x0000001e07047225 */ /* 0x000fe200078e00ff */
[----:B------:R-:W-:-:S03]  /*6f00*/  MOV R10, R9 ;  /* 0x00000009000a7202 */ /* 0x000fc60000000f00 */
[----:B------:R-:W-:Y:S01]  /*6f10*/  IMAD.X R11, RZ, RZ, RZ, P0 ;  /* 0x000000ffff0b7224 */ /* 0x000fe200000e06ff */
[----:B------:R-:W-:-:S05]  /*6f20*/  IADD3 RZ, P0, R5, R8, RZ ;  /* 0x0000000805ff7210 */ /* 0x000fca0007f1e0ff */
[----:B------:R-:W-:-:S08]  /*6f30*/  IMAD.WIDE.U32.X R4, R13, R31, R10, P0 ;  /* 0x0000001f0d047225 */ /* 0x000fd000000e040a */
.L_x_172:
[----:B------:R-:W-:Y:S01]  /*6f40*/  ISETP.NE.AND P0, PT, R2, 0x1, PT ;  /* 0x000000010200780c */ /* 0x000fe20003f05270 */
[----:B--2---:R-:W-:Y:S01]  /*6f50*/  VIADD R9, R22, 0xffffffff ;  /* 0xffffffff16097836 */ /* 0x004fe20000000000 */
[----:B----4-:R-:W-:Y:S01]  /*6f60*/  SHF.R.U64 R5, R4, R25, R5 ;  /* 0x0000001904057219 */ /* 0x010fe20000001205 */
[----:B------:R-:W-:Y:S01]  /*6f70*/  IMAD.MOV R19, RZ, RZ, -R19 ;  /* 0x000000ffff137224 */ /* 0x000fe200078e0a13 */
[----:B------:R-:W-:-:S03]  /*6f80*/  LOP3.LUT R4, R15, R20, RZ, 0xc0, !PT ;  /* 0x000000140f047212 */ /* 0x000fc600078ec0ff */
[----:B------:R-:W-:Y:S02]  /*6f90*/  IMAD.MOV R7, RZ, RZ, -R5 ;  /* 0x000000ffff077224 */ /* 0x000fe400078e0a05 */
[----:B------:R-:W-:Y:S01]  /*6fa0*/  IMAD R31, R23, R5, R4 ;  /* 0x00000005171f7224 */ /* 0x000fe200078e0204 */
[----:B------:R-:W-:Y:S01]  /*6fb0*/  LOP3.LUT R5, R12, R9, RZ, 0xc0, !PT ;  /* 0x000000090c057212 */ /* 0x000fe200078ec0ff */
[----:B0-----:R-:W-:Y:S02]  /*6fc0*/  IMAD R4, R7, R27, R14 ;  /* 0x0000001b07047224 */ /* 0x001fe400078e020e */
[----:B------:R-:W-:Y:S02]  /*6fd0*/  @P0 IMAD R24, R21, R19, R6 ;  /* 0x0000001315180224 */ /* 0x000fe400078e0206 */
[----:B------:R-:W-:Y:S02]  /*6fe0*/  IMAD R4, R4, R22, R5 ;  /* 0x0000001604047224 */ /* 0x000fe400078e0205 */
[----:B------:R-:W-:-:S02]  /*6ff0*/  IMAD R31, R31, R28, R24 ;  /* 0x0000001c1f1f7224 */ /* 0x000fc400078e0218 */
[----:B------:R-:W-:-:S03]  /*7000*/  IMAD.MOV.U32 R7, RZ, RZ, 0x1 ;  /* 0x00000001ff077424 */ /* 0x000fc600078e00ff */
[----:B------:R-:W-:Y:S02]  /*7010*/  SEL R30, R4, R31, !P0 ;  /* 0x0000001f041e7207 */ /* 0x000fe40004000000 */
[----:B------:R-:W-:-:S07]  /*7020*/  SEL R31, R31, R4, !P0 ;  /* 0x000000041f1f7207 */ /* 0x000fce0004000000 */
.L_x_170:
[----:B------:R-:W-:-:S08]  /*7030*/  NOP ;  /* 0x0000000000007918 */ /* 0x000fd00000000000 */
[----:B------:R-:W0:-:S00]  /*7040*/  USETMAXREG.DEALLOC.CTAPOOL 0x28 ;  /* 0x00000028000079c8 */ /* 0x000e0000080e0500 */
[----:B0-----:R-:W-:-:S13]  /*7050*/  ISETP.NE.AND P0, PT, R3, RZ, PT ;  /* 0x000000ff0300720c */ /* 0x001fda0003f05270 */
[----:B------:R-:W-:Y:S05]  /*7060*/  @P0 EXIT ;  /* 0x000000000000094d */ /* 0x000fea0003800000 */
[----:B------:R-:W-:Y:S01]  /*7070*/  LOP3.LUT P0, RZ, R7, 0xff, RZ, 0xc0, !PT ;  /* 0x000000ff07ff7812 */ /* 0x000fe2000780c0ff */
[----:B------:R-:W-:Y:S02]  /*7080*/  IMAD.MOV.U32 R28, RZ, RZ, 0x1 ;  /* 0x00000001ff1c7424 */ /* 0x000fe400078e00ff */
[----:B------:R-:W-:-:S10]  /*7090*/  IMAD.MOV.U32 R27, RZ, RZ, RZ ;  /* 0x000000ffff1b7224 */ /* 0x000fd400078e00ff */
[----:B------:R-:W-:Y:S05]  /*70a0*/  @!P0 BRA `(.L_x_173) ;  /* 0x0000001000f48947 */ /* 0x000fea0003800000 */
[----:B------:R-:W0:Y:S01]  /*70b0*/  LDC R3, c[0x0][0x28c] ;  /* 0x0000a300ff037b82 */ /* 0x000e220000000800 */
[----:B------:R-:W-:Y:S01]  /*70c0*/  ISETP.NE.AND P1, PT, R32, RZ, PT ;  /* 0x000000ff2000720c */ /* 0x000fe20003f25270 */
[----:B------:R-:W-:Y:S01]  /*70d0*/  ULDC UR37, c[0x0][0x658] ;  /* 0x0001960000257ab9 */ /* 0x000fe20000000800 */
[----:B------:R-:W-:Y:S01]  /*70e0*/  LOP3.LUT P0, RZ, R0, 0x1f, RZ, 0xc0, !PT ;  /* 0x0000001f00ff7812 */ /* 0x000fe2000780c0ff */
[----:B------:R-:W-:Y:S01]  /*70f0*/  UMOV UR4, 0xffffffff ;  /* 0xffffffff00047882 */ /* 0x000fe20000000000 */
[----:B------:R-:W-:Y:S01]  /*7100*/  LOP3.LUT R26, R26, 0xfffffffe, RZ, 0xc0, !PT ;  /* 0xfffffffe1a1a7812 */ /* 0x000fe200078ec0ff */
[----:B------:R-:W-:Y:S01]  /*7110*/  BSSY B7, `(.L_x_173) ;  /* 0x0000136000077945 */ /* 0x000fe20003800000 */
[----:B------:R-:W-:Y:S01]  /*7120*/  ISETP.NE.OR P0, PT, R32, RZ, !P0 ;  /* 0x000000ff2000720c */ /* 0x000fe20004705670 */
[----:B------:R-:W-:Y:S01]  /*7130*/  USHF.L.U32 UR4, UR4, UR37, URZ ;  /* 0x0000002504047299 */ /* 0x000fe2000800063f */
[----:B------:R-:W-:Y:S01]  /*7140*/  IMAD.MOV.U32 R23, RZ, RZ, 0x1 ;  /* 0x00000001ff177424 */ /* 0x000fe200078e00ff */
[----:B------:R-:W-:Y:S01]  /*7150*/  LOP3.LUT R25, R18, 0x2, RZ, 0xfc, !PT ;  /* 0x0000000212197812 */ /* 0x000fe200078efcff */
[----:B------:R-:W-:Y:S01]  /*7160*/  IMAD.MOV.U32 R28, RZ, RZ, 0x1 ;  /* 0x00000001ff1c7424 */ /* 0x000fe200078e00ff */
[----:B------:R-:W-:Y:S01]  /*7170*/  ULDC UR39, c[0x0][0x600] ;  /* 0x0001800000277ab9 */ /* 0x000fe20000000800 */
[----:B------:R-:W-:Y:S01]  /*7180*/  IMAD.MOV.U32 R27, RZ, RZ, RZ ;  /* 0x000000ffff1b7224 */ /* 0x000fe200078e00ff */
[----:B------:R-:W-:Y:S01]  /*7190*/  @P1 LOP3.LUT R26, R26, 0x1, RZ, 0xfc, !PT ;  /* 0x000000011a1a1812 */ /* 0x000fe200078efcff */
[----:B------:R-:W-:Y:S01]  /*71a0*/  UMOV UR5, 0x1 ;  /* 0x0000000100057882 */ /* 0x000fe20000000000 */
[----:B------:R-:W-:-:S02]  /*71b0*/  UIADD3 UR39, UR39, -0x1, URZ ;  /* 0xffffffff27277890 */ /* 0x000fc4000fffe03f */
[----:B------:R-:W-:Y:S01]  /*71c0*/  LOP3.LUT R26, R26, 0xfffffffb, RZ, 0xc0, !PT ;  /* 0xfffffffb1a1a7812 */ /* 0x000fe200078ec0ff */
[----:B------:R-:W-:Y:S02]  /*71d0*/  USHF.L.U32 UR37, UR5, UR37, URZ ;  /* 0x0000002505257299 */ /* 0x000fe4000800063f */
[----:B------:R-:W-:Y:S01]  /*71e0*/  ULOP3.LUT UR38, URZ, UR4, URZ, 0x33, !UPT ;  /* 0x000000043f267292 */ /* 0x000fe2000f8e333f */
[----:B------:R-:W-:Y:S01]  /*71f0*/  @P0 LOP3.LUT R26, R26, 0x4, RZ, 0xfc, !PT ;  /* 0x000000041a1a0812 */ /* 0x000fe200078efcff */
[----:B------:R-:W-:Y:S01]  /*7200*/  ULDC.64 UR46, c[0x0][0x198] ;  /* 0x00006600002e7ab9 */ /* 0x000fe20000000a00 */
[----:B0-----:R-:W-:-:S05]  /*7210*/  VIADD R3, R3, 0x3f ;  /* 0x0000003f03037836 */ /* 0x001fca0000000000 */
[----:B------:R-:W-:-:S04]  /*7220*/  SHF.R.S32.HI R0, RZ, 0x1f, R3 ;  /* 0x0000001fff007819 */ /* 0x000fc80000011403 */
[----:B------:R-:W-:-:S04]  /*7230*/  LEA.HI R0, R0, R3, RZ, 0x6 ;  /* 0x0000000300007211 */ /* 0x000fc800078f30ff */
[----:B------:R-:W-:-:S05]  /*7240*/  SHF.R.S32.HI R24, RZ, 0x6, R0 ;  /* 0x00000006ff187819 */ /* 0x000fca0000011400 */
[----:B------:R-:W-:-:S07]  /*7250*/  VIADD R22, R24, 0x1 ;  /* 0x0000000118167836 */ /* 0x000fce0000000000 */
.L_x_187:
[----:B------:R-:W-:-:S03]  /*7260*/  UMOV UR4, 0xffffffff ;  /* 0xffffffff00047882 */ /* 0x000fc60000000000 */
[----:B------:R-:W-:Y:S05]  /*7270*/  BRA.DIV UR4, `(.L_x_174) ;  /* 0x0000001604787947 */ /* 0x000fea000b800000 */
[----:B------:R-:W-:-:S13]  /*7280*/  ELECT P6, URZ, PT ;  /* 0x00000000003f782f */ /* 0x000fda00038c0000 */
.L_x_199:
[----:B------:R-:W-:Y:S04]  /*7290*/  BSSY B6, `(.L_x_175) ;  /* 0x00000ac000067945 */ /* 0x000fe80003800000 */
[----:B------:R-:W-:Y:S05]  /*72a0*/  @!P6 BRA `(.L_x_176) ;  /* 0x0000000800a8e947 */ /* 0x000fea0003800000 */
[----:B------:R-:W0:Y:S01]  /*72b0*/  S2R R0, SR_CgaCtaId ;  /* 0x0000000000007919 */ /* 0x000e220000008800 */
[----:B------:R-:W-:-:S04]  /*72c0*/  MOV R19, 0x400 ;  /* 0x0000040000137802 */ /* 0x000fc80000000f00 */
[----:B0-----:R-:W-:-:S05]  /*72d0*/  LEA R19, R0, R19, 0x18 ;  /* 0x0000001300137211 */ /* 0x001fca00078ec0ff */
[----:B------:R-:W-:-:S05]  /*72e0*/  VIADD R0, R19, 0x800 ;  /* 0x0000080013007836 */ /* 0x000fca0000000000 */
[----:B------:R-:W-:-:S13]  /*72f0*/  LOP3.LUT P0, RZ, R0, 0x9f, RZ, 0xc0, !PT ;  /* 0x0000009f00ff7812 */ /* 0x000fda000780c0ff */
[----:B------:R-:W-:Y:S05]  /*7300*/  @!P0 BRA `(.L_x_177) ;  /* 0x0000000000408947 */ /* 0x000fea0003800000 */
[----:B------:R-:W-:Y:S01]  /*7310*/  MOV R14, 0x0 ;  /* 0x00000000000e7802 */ /* 0x000fe20000000f00 */
[----:B------:R-:W-:Y:S01]  /*7320*/  ULDC.64 UR4, c[0x4][0x70] ;  /* 0x01001c0000047ab9 */ /* 0x000fe20000000a00 */
[----:B------:R-:W-:Y:S01]  /*7330*/  ULDC.64 UR6, c[0x4][0x8] ;  /* 0x0100020000067ab9 */ /* 0x000fe20000000a00 */
[----:B------:R-:W-:Y:S01]  /*7340*/  MOV R4, UR4 ;  /* 0x0000000400047c02 */ /* 0x000fe20008000f00 */
[----:B------:R-:W-:Y:S01]  /*7350*/  IMAD.U32 R5, RZ, RZ, UR5 ;  /* 0x00000005ff057e24 */ /* 0x000fe2000f8e00ff */
[----:B------:R-:W-:Y:S01]  /*7360*/  ULDC.64 UR4, c[0x4][0x78] ;  /* 0x01001e0000047ab9 */ /* 0x000fe20000000a00 */
[----:B------:R-:W0:Y:S01]  /*7370*/  LDC.64 R14, c[0x4][R14] ;  /* 0x010000000e0e7b82 */ /* 0x000e220000000a00 */
[----:B------:R-:W-:Y:S02]  /*7380*/  IMAD.U32 R6, RZ, RZ, UR4 ;  /* 0x00000004ff067e24 */ /* 0x000fe4000f8e00ff */
[----:B------:R-:W-:Y:S02]  /*7390*/  IMAD.U32 R7, RZ, RZ, UR5 ;  /* 0x00000005ff077e24 */ /* 0x000fe4000f8e00ff */
[----:B------:R-:W-:-:S02]  /*73a0*/  IMAD.U32 R10, RZ, RZ, UR6 ;  /* 0x00000006ff0a7e24 */ /* 0x000fc4000f8e00ff */
[----:B------:R-:W-:Y:S02]  /*73b0*/  IMAD.U32 R11, RZ, RZ, UR7 ;  /* 0x00000007ff0b7e24 */ /* 0x000fe4000f8e00ff */
[----:B------:R-:W-:Y:S02]  /*73c0*/  IMAD.MOV.U32 R8, RZ, RZ, 0x70 ;  /* 0x00000070ff087424 */ /* 0x000fe400078e00ff */
[----:B------:R-:W-:Y:S02]  /*73d0*/  IMAD.MOV.U32 R12, RZ, RZ, 0x1 ;  /* 0x00000001ff0c7424 */ /* 0x000fe400078e00ff */
[----:B------:R-:W-:-:S07]  /*73e0*/  IMAD.MOV.U32 R13, RZ, RZ, RZ ;  /* 0x000000ffff0d7224 */ /* 0x000fce00078e00ff */
[----:B------:R-:W-:-:S07]  /*73f0*/  LEPC R20, `(.L_x_177) ;  /* 0x000000001014794e */ /* 0x000fce0000000000 */
[----:B0-----:R-:W-:Y:S05]  /*7400*/  CALL.ABS.NOINC R14 ;  /* 0x000000000e007343 */ /* 0x001fea0003c00000 */
.L_x_177:
[----:B------:R-:W-:-:S05]  /*7410*/  VIADD R0, R19, 0x18800 ;  /* 0x0001880013007836 */ /* 0x000fca0000000000 */
[----:B------:R-:W-:-:S13]  /*7420*/  LOP3.LUT P0, RZ, R0, 0x3ff, RZ, 0xc0, !PT ;  /* 0x000003ff00ff7812 */ /* 0x000fda000780c0ff */
[----:B------:R-:W-:Y:S05]  /*7430*/  @!P0 BRA `(.L_x_178) ;  /* 0x0000000000408947 */ /* 0x000fea0003800000 */
[----:B------:R-:W-:Y:S01]  /*7440*/  MOV R14, 0x0 ;  /* 0x00000000000e7802 */ /* 0x000fe20000000f00 */
[----:B------:R-:W-:Y:S01]  /*7450*/  ULDC.64 UR4, c[0x4][0x70] ;  /* 0x01001c0000047ab9 */ /* 0x000fe20000000a00 */
[----:B------:R-:W-:Y:S01]  /*7460*/  ULDC.64 UR6, c[0x4][0x10] ;  /* 0x0100040000067ab9 */ /* 0x000fe20000000a00 */
[----:B------:R-:W-:Y:S02]  /*7470*/  IMAD.U32 R4, RZ, RZ, UR4 ;  /* 0x00000004ff047e24 */ /* 0x000fe4000f8e00ff */
[----:B------:R-:W-:Y:S01]  /*7480*/  IMAD.U32 R5, RZ, RZ, UR5 ;  /* 0x00000005ff057e24 */ /* 0x000fe2000f8e00ff */
[----:B------:R-:W0:Y:S01]  /*7490*/  LDC.64 R14, c[0x4][R14] ;  /* 0x010000000e0e7b82 */ /* 0x000e220000000a00 */
[----:B------:R-:W-:Y:S01]  /*74a0*/  ULDC.64 UR4, c[0x4][0x78] ;  /* 0x01001e0000047ab9 */ /* 0x000fe20000000a00 */
[----:B------:R-:W-:Y:S01]  /*74b0*/  IMAD.U32 R10, RZ, RZ, UR6 ;  /* 0x00000006ff0a7e24 */ /* 0x000fe2000f8e00ff */
[----:B------:R-:W-:Y:S01]  /*74c0*/  MOV R7, UR5 ;  /* 0x0000000500077c02 */ /* 0x000fe20008000f00 */
[----:B------:R-:W-:-:S02]  /*74d0*/  IMAD.U32 R6, RZ, RZ, UR4 ;  /* 0x00000004ff067e24 */ /* 0x000fc4000f8e00ff */
[----:B------:R-:W-:Y:S02]  /*74e0*/  IMAD.U32 R11, RZ, RZ, UR7 ;  /* 0x00000007ff0b7e24 */ /* 0x000fe4000f8e00ff */
[----:B------:R-:W-:Y:S02]  /*74f0*/  IMAD.MOV.U32 R8, RZ, RZ, 0x70 ;  /* 0x00000070ff087424 */ /* 0x000fe400078e00ff */
[----:B------:R-:W-:Y:S02]  /*7500*/  IMAD.MOV.U32 R12, RZ, RZ, 0x1 ;  /* 0x00000001ff0c7424 */ /* 0x000fe400078e00ff */
[----:B------:R-:W-:-:S07]  /*7510*/  IMAD.MOV.U32 R13, RZ, RZ, RZ ;  /* 0x000000ffff0d7224 */ /* 0x000fce00078e00ff */
[----:B------:R-:W-:-:S07]  /*7520*/  LEPC R20, `(.L_x_178) ;  /* 0x000000001014794e */ /* 0x000fce0000000000 */
[----:B0-----:R-:W-:Y:S05]  /*7530*/  CALL.ABS.NOINC R14 ;  /* 0x000000000e007343 */ /* 0x001fea0003c00000 */
.L_x_178:
[----:B------:R-:W0:Y:S02]  /*7540*/  LDC R0, c[0x0][0x28c] ;  /* 0x0000a300ff007b82 */ /* 0x000e240000000800 */
[----:B0-----:R-:W-:-:S13]  /*7550*/  ISETP.GE.AND P0, PT, R0, 0x1, PT ;  /* 0x000000010000780c */ /* 0x001fda0003f06270 */
[----:B------:R-:W-:Y:S05]  /*7560*/  @!P0 BRA `(.L_x_176) ;  /* 0x0000000400f88947 */ /* 0x000fea0003800000 */
[----:B------:R-:W-:Y:S02]  /*7570*/  IMAD.SHL.U32 R31, R31, 0x80, RZ ;  /* 0x000000801f1f7824 */ /* 0x000fe400078e00ff */
[----:B------:R-:W-:Y:S02]  /*7580*/  IMAD.SHL.U32 R30, R30, 0x80, RZ ;  /* 0x000000801e1e7824 */ /* 0x000fe400078e00ff */
[----:B------:R-:W-:Y:S01]  /*7590*/  IMAD.MOV.U32 R5, RZ, RZ, RZ ;  /* 0x000000ffff057224 */ /* 0x000fe200078e00ff */
[C---:B------:R-:W-:Y:S01]  /*75a0*/  IADD3 R9, R31.reuse, 0x10, RZ ;  /* 0x000000101f097810 */ /* 0x040fe20007ffe0ff */
[----:B------:R-:W-:Y:S01]  /*75b0*/  IMAD.MOV.U32 R0, RZ, RZ, R22 ;  /* 0x000000ffff007224 */ /* 0x000fe200078e0016 */
[----:B------:R-:W-:Y:S01]  /*75c0*/  IADD3 R7, R31, 0x78, RZ ;  /* 0x000000781f077810 */ /* 0x000fe20007ffe0ff */
[----:B------:R-:W-:Y:S02]  /*75d0*/  IMAD.MOV.U32 R3, RZ, RZ, R28 ;  /* 0x000000ffff037224 */ /* 0x000fe400078e001c */
[----:B------:R-:W-:-:S02]  /*75e0*/  IMAD.MOV.U32 R6, RZ, RZ, R27 ;  /* 0x000000ffff067224 */ /* 0x000fc400078e001b */
[C---:B------:R-:W-:Y:S02]  /*75f0*/  VIADD R8, R31.reuse, 0x8 ;  /* 0x000000081f087836 */ /* 0x040fe40000000000 */
[C---:B------:R-:W-:Y:S02]  /*7600*/  VIADD R10, R31.reuse, 0x18 ;  /* 0x000000181f0a7836 */ /* 0x040fe40000000000 */
[C---:B------:R-:W-:Y:S02]  /*7610*/  VIADD R11, R31.reuse, 0x20 ;  /* 0x000000201f0b7836 */ /* 0x040fe40000000000 */
[C---:B------:R-:W-:Y:S02]  /*7620*/  VIADD R12, R31.reuse, 0x28 ;  /* 0x000000281f0c7836 */ /* 0x040fe40000000000 */
[C---:B------:R-:W-:Y:S02]  /*7630*/  VIADD R13, R31.reuse, 0x30 ;  /* 0x000000301f0d7836 */ /* 0x040fe40000000000 */
[----:B------:R-:W-:-:S02]  /*7640*/  VIADD R14, R31, 0x38 ;  /* 0x000000381f0e7836 */ /* 0x000fc40000000000 */
[C---:B------:R-:W-:Y:S02]  /*7650*/  VIADD R15, R31.reuse, 0x40 ;  /* 0x000000401f0f7836 */ /* 0x040fe40000000000 */
[C---:B------:R-:W-:Y:S02]  /*7660*/  VIADD R20, R31.reuse, 0x48 ;  /* 0x000000481f147836 */ /* 0x040fe40000000000 */
[C---:B------:R-:W-:Y:S02]  /*7670*/  VIADD R21, R31.reuse, 0x50 ;  /* 0x000000501f157836 */ /* 0x040fe40000000000 */
[C---:B------:R-:W-:Y:S02]  /*7680*/  VIADD R33, R31.reuse, 0x58 ;  /* 0x000000581f217836 */ /* 0x040fe40000000000 */
[C---:B------:R-:W-:Y:S02]  /*7690*/  VIADD R34, R31.reuse, 0x60 ;  /* 0x000000601f227836 */ /* 0x040fe40000000000 */
[----:B------:R-:W-:-:S02]  /*76a0*/  VIADD R35, R31, 0x68 ;  /* 0x000000681f237836 */ /* 0x000fc40000000000 */
[----:B------:R-:W-:-:S07]  /*76b0*/  VIADD R36, R31, 0x70 ;  /* 0x000000701f247836 */ /* 0x000fce0000000000 */
.L_x_182:
[----:B------:R-:W-:Y:S01]  /*76c0*/  IMAD R4, R6, 0x8, R19 ;  /* 0x0000000806047824 */ /* 0x000fe200078e0213 */
[----:B------:R-:W-:-:S04]  /*76d0*/  SHF.L.U32 R37, R3, 0x1f, RZ ;  /* 0x0000001f03257819 */ /* 0x000fc800000006ff */
[----:B------:R-:W0:Y:S02]  /*76e0*/  SYNCS.PHASECHK.TRANS64.TRYWAIT P0, [R4+URZ+0x18], R37 ;  /* 0x00001825040075a7 */ /* 0x000e24000800017f */
[----:B0-----:R-:W-:Y:S05]  /*76f0*/  @!P0 BRA `(.L_x_179) ;  /* 0x0000001000788947 */ /* 0x001fea0003800000 */
.L_x_200:
[----:B------:R-:W-:-:S13]  /*7700*/  ISETP.NE.AND P0, PT, R32, RZ, PT ;  /* 0x000000ff2000720c */ /* 0x000fda0003f05270 */
[----:B0-----:R-:W0:Y:S02]  /*7710*/  @!P0 LDC R37, c[0x0][0x500] ;  /* 0x00014000ff258b82 */ /* 0x001e240000000800 */
[----:B0-----:R0:W-:Y:S02]  /*7720*/  @!P0 SYNCS.ARRIVE.TRANS64 RZ, [R4+URZ], R37 ;  /* 0x0000002504ff89a7 */ /* 0x0011e4000800003f */
[----:B0-----:R-:W-:-:S04]  /*7730*/  PRMT R37, R25, 0x9910, RZ ;  /* 0x0000991019257816 */ /* 0x001fc800000000ff */
[----:B------:R-:W-:-:S13]  /*7740*/  ISETP.NE.AND P0, PT, R37, 0x2, PT ;  /* 0x000000022500780c */ /* 0x000fda0003f05270 */
[----:B------:R-:W-:Y:S05]  /*7750*/  @P0 BRA `(.L_x_180) ;  /* 0x0000000000040947 */ /* 0x000fea0003800000 */
[----:B------:R-:W-:Y:S01]  /*7760*/  BPT.TRAP 0x1 ;  /* 0x000000040000795c */ /* 0x000fe20000300000 */
.L_x_180:
[----:B------:R-:W-:-:S13]  /*7770*/  LOP3.LUT P0, RZ, R26, 0x4, RZ, 0xc0, !PT ;  /* 0x000000041aff7812 */ /* 0x000fda000780c0ff */
[----:B------:R-:W-:Y:S05]  /*7780*/  @P0 BRA `(.L_x_181) ;  /* 0x0000000000040947 */ /* 0x000fea0003800000 */
[----:B------:R-:W-:Y:S01]  /*7790*/  BPT.TRAP 0x1 ;  /* 0x000000040000795c */ /* 0x000fe20000300000 */
.L_x_181:
[----:B------:R-:W-:Y:S01]  /*77a0*/  IMAD R37, R6, 0x8000, R19 ;  /* 0x0000800006257824 */ /* 0x000fe200078e0213 */
[----:B------:R-:W-:Y:S01]  /*77b0*/  R2UR UR41, R4 ;  /* 0x00000000042972ca */ /* 0x000fe200000e0000 */
[----:B------:R-:W-:Y:S01]  /*77c0*/  UIADD3 UR14, UP0, UR46, 0xf0, URZ ;  /* 0x000000f02e0e7890 */ /* 0x000fe2000ff1e03f */
[----:B------:R-:W-:Y:S01]  /*77d0*/  R2UR UR43, R5 ;  /* 0x00000000052b72ca */ /* 0x000fe200000e0000 */
[----:B------:R-:W-:Y:S01]  /*77e0*/  UMOV UR6, 0x0 ;  /* 0x0000000000067882 */ /* 0x000fe20000000000 */
[----:B------:R-:W-:Y:S01]  /*77f0*/  R2UR UR4, R37 ;  /* 0x00000000250472ca */ /* 0x000fe200000e0000 */
[----:B------:R-:W-:Y:S01]  /*7800*/  UIADD3.X UR15, URZ, UR47, URZ, UP0, !UPT ;  /* 0x0000002f3f0f7290 */ /* 0x000fe200087fe43f */
[----:B------:R-:W-:Y:S01]  /*7810*/  R2UR UR44, R29 ;  /* 0x000000001d2c72ca */ /* 0x000fe200000e0000 */
[----:B------:R-:W-:Y:S01]  /*7820*/  UMOV UR7, 0x10000000 ;  /* 0x1000000000077882 */ /* 0x000fe20000000000 */
[----:B------:R-:W-:Y:S01]  /*7830*/  R2UR UR42, R31 ;  /* 0x000000001f2a72ca */ /* 0x000fe200000e0000 */
[----:B------:R-:W-:Y:S01]  /*7840*/  VIADD R0, R0, 0xffffffff ;  /* 0xffffffff00007836 */ /* 0x000fe20000000000 */
[----:B------:R-:W-:Y:S01]  /*7850*/  R2UR UR10, R8 ;  /* 0x00000000080a72ca */ /* 0x000fe200000e0000 */
[----:B------:R-:W-:Y:S01]  /*7860*/  UIADD3 UR22, UP0, UR46, 0x1f0, URZ ;  /* 0x000001f02e167890 */ /* 0x000fe2000ff1e03f */
[----:B------:R-:W-:Y:S01]  /*7870*/  R2UR UR34, R9 ;  /* 0x00000000092272ca */ /* 0x000fe200000e0000 */
[----:B------:R-:W-:Y:S01]  /*7880*/  UMOV UR9, UR41 ;  /* 0x0000002900097c82 */ /* 0x000fe20008000000 */
[----:B------:R-:W-:Y:S01]  /*7890*/  R2UR UR26, R10 ;  /* 0x000000000a1a72ca */ /* 0x000fe200000e0000 */
[----:B------:R-:W-:Y:S01]  /*78a0*/  UMOV UR11, UR43 ;  /* 0x0000002b000b7c82 */ /* 0x000fe20008000000 */
[----:B------:R-:W-:Y:S01]  /*78b0*/  R2UR UR50, R11 ;  /* 0x000000000b3272ca */ /* 0x000fe200000e0000 */
[----:B------:R-:W-:Y:S01]  /*78c0*/  UIADD3 UR40, UR4, 0x800, URZ ;  /* 0x0000080004287890 */ /* 0x000fe2000fffe03f */
[----:B------:R-:W-:Y:S01]  /*78d0*/  R2UR UR18, R12 ;  /* 0x000000000c1272ca */ /* 0x000fe200000e0000 */
[----:B------:R-:W-:Y:S01]  /*78e0*/  UIADD3 UR8, UR4, 0x1000, URZ ;  /* 0x0000100004087890 */ /* 0x000fe2000fffe03f */
[----:B------:R-:W-:Y:S01]  /*78f0*/  ISETP.GT.AND P1, PT, R0, 0x1, PT ;  /* 0x000000010000780c */ /* 0x000fe20003f24270 */
[----:B------:R-:W-:Y:S01]  /*7900*/  UIADD3 UR32, UR4, 0x1800, URZ ;  /* 0x0000180004207890 */ /* 0x000fe2000fffe03f */
[----:B------:R-:W-:Y:S01]  /*7910*/  VIADD R6, R6, 0x1 ;  /* 0x0000000106067836 */ /* 0x000fe20000000000 */
[----:B------:R-:W-:Y:S01]  /*7920*/  UIADD3 UR24, UR4, 0x2000, URZ ;  /* 0x0000200004187890 */ /* 0x000fe2000fffe03f */
[----:B------:R-:W-:Y:S01]  /*7930*/  VIADD R5, R5, 0x40 ;  /* 0x0000004005057836 */ /* 0x000fe20000000000 */
[----:B------:R-:W-:Y:S01]  /*7940*/  UMOV UR12, UR44 ;  /* 0x0000002c000c7c82 */ /* 0x000fe20008000000 */
[----:B------:R-:W-:Y:S01]  /*7950*/  UIADD3 UR48, UR4, 0x2800, URZ ;  /* 0x0000280004307890 */ /* 0x000fe2000fffe03f */
[----:B------:R0:W-:Y:S01]  /*7960*/  UTMALDG.3D [UR40], [UR14], desc[UR6] ;  /* 0x000006280e0075b4 */ /* 0x0001e20008011000 */
[----:B------:R-:W-:Y:S01]  /*7970*/  UIADD3 UR16, UR4, 0x3000, URZ ;  /* 0x0000300004107890 */ /* 0x000fe2000fffe03f */
[----:B------:R-:W-:Y:S01]  /*7980*/  ISETP.NE.AND P0, PT, R6, 0x3, PT ;  /* 0x000000030600780c */ /* 0x000fe20003f05270 */
[----:B------:R-:W-:Y:S01]  /*7990*/  UMOV UR33, UR41 ;  /* 0x0000002900217c82 */ /* 0x000fe20008000000 */
[----:B------:R-:W-:Y:S01]  /*79a0*/  UMOV UR35, UR43 ;  /* 0x0000002b00237c82 */ /* 0x000fe20008000000 */
[----:B------:R-:W-:Y:S01]  /*79b0*/  UMOV UR36, UR44 ;  /* 0x0000002c00247c82 */ /* 0x000fe20008000000 */
[----:B------:R-:W-:Y:S01]  /*79c0*/  UMOV UR25, UR41 ;  /* 0x0000002900197c82 */ /* 0x000fe20008000000 */
[----:B------:R-:W-:Y:S01]  /*79d0*/  UMOV UR27, UR43 ;  /* 0x0000002b001b7c82 */ /* 0x000fe20008000000 */
[----:B------:R1:W-:Y:S01]  /*79e0*/  UTMALDG.3D [UR8], [UR14], desc[UR6] ;  /* 0x000006080e0075b4 */ /* 0x0003e20008011000 */
[----:B------:R-:W-:Y:S01]  /*79f0*/  UMOV UR28, UR44 ;  /* 0x0000002c001c7c82 */ /* 0x000fe20008000000 */
[----:B------:R-:W-:Y:S01]  /*7a00*/  UMOV UR49, UR41 ;  /* 0x0000002900317c82 */ /* 0x000fe20008000000 */
[----:B------:R-:W-:Y:S01]  /*7a10*/  UMOV UR51, UR43 ;  /* 0x0000002b00337c82 */ /* 0x000fe20008000000 */
[----:B------:R-:W-:Y:S01]  /*7a20*/  UMOV UR52, UR44 ;  /* 0x0000002c00347c82 */ /* 0x000fe20008000000 */
[----:B------:R-:W-:Y:S01]  /*7a30*/  UMOV UR17, UR41 ;  /* 0x0000002900117c82 */ /* 0x000fe20008000000 */
[----:B------:R-:W-:Y:S01]  /*7a40*/  UMOV UR19, UR43 ;  /* 0x0000002b00137c82 */ /* 0x000fe20008000000 */
[----:B------:R-:W-:Y:S01]  /*7a50*/  UMOV UR20, UR44 ;  /* 0x0000002c00147c82 */ /* 0x000fe20008000000 */
[----:B------:R2:W-:Y:S01]  /*7a60*/  UTMALDG.3D [UR32], [UR14], desc[UR6] ;  /* 0x000006200e0075b4 */ /* 0x0005e20008011000 */
[----:B------:R-:W-:Y:S01]  /*7a70*/  UIADD3.X UR23, URZ, UR47, URZ, UP0, !UPT ;  /* 0x0000002f3f177290 */ /* 0x000fe200087fe43f */
[----:B------:R-:W-:-:S02]  /*7a80*/  SEL R4, RZ, 0x1, P0 ;  /* 0x00000001ff047807 */ /* 0x000fc40000000000 */
[----:B------:R-:W-:Y:S02]  /*7a90*/  SEL R6, R6, RZ, P0 ;  /* 0x000000ff06067207 */ /* 0x000fe40000000000 */
[----:B------:R-:W-:Y:S01]  /*7aa0*/  LOP3.LUT R3, R3, R4, RZ, 0x3c, !PT ;  /* 0x0000000403037212 */ /* 0x000fe200078e3cff */
[----:B------:R3:W-:Y:S01]  /*7ab0*/  UTMALDG.3D [UR24], [UR14], desc[UR6] ;  /* 0x000006180e0075b4 */ /* 0x0007e20008011000 */
[----:B0-----:R-:W-:Y:S01]  /*7ac0*/  R2UR UR42, R14 ;  /* 0x000000000e2a72ca */ /* 0x001fe200000e0000 */
[----:B------:R-:W-:Y:S01]  /*7ad0*/  UIADD3 UR40, UR4, 0x4000, URZ ;  /* 0x0000400004287890 */ /* 0x000fe2000fffe03f */
[----:B-1----:R-:W-:Y:S01]  /*7ae0*/  R2UR UR10, R13 ;  /* 0x000000000d0a72ca */ /* 0x002fe200000e0000 */
[----:B------:R-:W-:Y:S01]  /*7af0*/  UIADD3 UR8, UR4, 0x3800, URZ ;  /* 0x0000380004087890 */ /* 0x000fe2000fffe03f */
[----:B------:R0:W-:Y:S01]  /*7b00*/  UTMALDG.3D [UR48], [UR14], desc[UR6] ;  /* 0x000006300e0075b4 */ /* 0x0001e20008011000 */
[----:B--2---:R-:W-:Y:S01]  /*7b10*/  R2UR UR34, R15 ;  /* 0x000000000f2272ca */ /* 0x004fe200000e0000 */
[----:B------:R-:W-:Y:S01]  /*7b20*/  UIADD3 UR32, UR4, 0x4800, URZ ;  /* 0x0000480004207890 */ /* 0x000fe2000fffe03f */
[----:B------:R1:W-:Y:S01]  /*7b30*/  UTMALDG.3D [UR16], [UR14], desc[UR6] ;  /* 0x000006100e0075b4 */ /* 0x0003e20008011000 */
[----:B---3--:R-:W-:Y:S01]  /*7b40*/  R2UR UR26, R20 ;  /* 0x00000000141a72ca */ /* 0x008fe200000e0000 */
[----:B------:R-:W-:-:S06]  /*7b50*/  UIADD3 UR24, UR4, 0x5000, URZ ;  /* 0x0000500004187890 */ /* 0x000fcc000fffe03f */
[----:B------:R2:W-:Y:S01]  /*7b60*/  UTMALDG.3D [UR8], [UR14], desc[UR6] ;  /* 0x000006080e0075b4 */ /* 0x0005e20008011000 */
        /* <DEDUP_REMOVED lines=12> */
[----:B0-----:R-:W-:Y:S01]  /*7c30*/  R2UR UR34, R36 ;  /* 0x00000000242272ca */ /* 0x001fe200000e0000 */
[----:B------:R-:W-:Y:S01]  /*7c40*/  UIADD3 UR32, UR4, 0x7800, URZ ;  /* 0x0000780004207890 */ /* 0x000fe2000fffe03f */
[----:B------:R0:W-:Y:S01]  /*7c50*/  UTMALDG.3D [UR8], [UR14], desc[UR6] ;  /* 0x000006080e0075b4 */ /* 0x0001e20008011000 */
[----:B-1----:R-:W-:Y:S01]  /*7c60*/  R2UR UR26, R7 ;  /* 0x00000000071a72ca */ /* 0x002fe200000e0000 */
[----:B------:R-:W-:Y:S01]  /*7c70*/  UIADD3 UR24, UR4, 0x8000, URZ ;  /* 0x0000800004187890 */ /* 0x000fe2000fffe03f */
[----:B------:R1:W-:Y:S01]  /*7c80*/  UTMALDG.3D [UR48], [UR14], desc[UR6] ;  /* 0x000006300e0075b4 */ /* 0x0003e20008011000 */
[----:B--2---:R-:W-:Y:S01]  /*7c90*/  R2UR UR19, R30 ;  /* 0x000000001e1372ca */ /* 0x004fe200000e0000 */
[----:B------:R-:W-:Y:S01]  /*7ca0*/  UIADD3 UR16, UR4, 0x18800, URZ ;  /* 0x0001880004107890 */ /* 0x000fe2000fffe03f */
[----:B------:R1:W-:Y:S01]  /*7cb0*/  UTMALDG.3D [UR40], [UR14], desc[UR6] ;  /* 0x000006280e0075b4 */ /* 0x0003e20008011000 */
[----:B------:R-:W-:Y:S01]  /*7cc0*/  UMOV UR18, UR43 ;  /* 0x0000002b00127c82 */ /* 0x000fe20008000000 */
[----:B0-----:R-:W-:-:S03]  /*7cd0*/  UIADD3 UR10, UR43, 0x20, URZ ;  /* 0x000000202b0a7890 */ /* 0x001fc6000fffe03f */
[----:B------:R1:W-:Y:S01]  /*7ce0*/  UTMALDG.3D [UR32], [UR14], desc[UR6] ;  /* 0x000006200e0075b4 */ /* 0x0003e20008011000 */
[----:B------:R-:W-:-:S05]  /*7cf0*/  UIADD3 UR8, UR4, 0x1c800, URZ ;  /* 0x0001c80004087890 */ /* 0x000fca000fffe03f */
[----:B------:R-:W-:Y:S01]  /*7d00*/  UMOV UR11, UR19 ;  /* 0x00000013000b7c82 */ /* 0x000fe20008000000 */
[----:B------:R1:W-:Y:S01]  /*7d10*/  UTMALDG.3D [UR24], [UR14], desc[UR6] ;  /* 0x000006180e0075b4 */ /* 0x0003e20008011000 */
[----:B------:R1:W-:Y:S02]  /*7d20*/  UTMALDG.3D [UR16], [UR22], desc[UR6] ;  /* 0x00000610160075b4 */ /* 0x0003e40008011000 */
[----:B------:R1:W-:Y:S02]  /*7d30*/  UTMALDG.3D [UR8], [UR22], desc[UR6] ;  /* 0x00000608160075b4 */ /* 0x0003e40008011000 */
[----:B-1----:R-:W-:Y:S05]  /*7d40*/  @P1 BRA `(.L_x_182) ;  /* 0xfffffff8005c1947 */ /* 0x002fea000383ffff */
.L_x_176:
[----:B------:R-:W-:Y:S05]  /*7d50*/  BSYNC B6 ;  /* 0x0000000000067941 */ /* 0x000fea0003800000 */
.L_x_175:
[----:B------:R-:W-:Y:S01]  /*7d60*/  LOP3.LUT P1, RZ, R23, 0xff, RZ, 0xc0, !PT ;  /* 0x000000ff17ff7812 */ /* 0x000fe2000782c0ff */
[----:B------:R-:W-:Y:S01]  /*7d70*/  IMAD.IADD R0, R24, 0x1, R27 ;  /* 0x0000000118007824 */ /* 0x000fe200078e021b */
[----:B------:R-:W-:Y:S01]  /*7d80*/  IADD3 R16, P2, R16, UR54, RZ ;  /* 0x0000003610107c10 */ /* 0x000fe2000ff5e0ff */
[----:B------:R-:W-:Y:S01]  /*7d90*/  ULDC.64 UR4, c[0x0][0x650] ;  /* 0x0001940000047ab9 */ /* 0x000fe20000000a00 */
[----:B------:R-:W-:Y:S01]  /*7da0*/  BSSY B0, `(.L_x_183) ;  /* 0x000006a000007945 */ /* 0x000fe20003800000 */
[----:B------:R-:W-:Y:S01]  /*7db0*/  IMAD.MOV.U32 R31, RZ, RZ, -0x1 ;  /* 0xffffffffff1f7424 */ /* 0x000fe200078e00ff */
[----:B------:R-:W-:Y:S01]  /*7dc0*/  ISETP.GT.U32.AND P0, PT, R0, 0x2, PT ;  /* 0x000000020000780c */ /* 0x000fe20003f04070 */
[----:B------:R-:W-:Y:S01]  /*7dd0*/  IMAD.MOV.U32 R30, RZ, RZ, -0x1 ;  /* 0xffffffffff1e7424 */ /* 0x000fe200078e00ff */
[----:B------:R-:W-:Y:S01]  /*7de0*/  IADD3.X R17, R17, UR45, RZ, P2, !PT ;  /* 0x0000002d11117c10 */ /* 0x000fe200097fe4ff */
[----:B------:R-:W-:Y:S01]  /*7df0*/  IMAD.MOV.U32 R29, RZ, RZ, -0x1 ;  /* 0xffffffffff1d7424 */ /* 0x000fe200078e00ff */
[----:B------:R-:W-:-:S02]  /*7e00*/  ISETP.LT.U32.AND P0, PT, R24, 0x3, P0 ;  /* 0x000000031800780c */ /* 0x000fc40000701070 */
[----:B------:R-:W-:Y:S01]  /*7e10*/  PRMT R23, RZ, 0x7610, R23 ;  /* 0x00007610ff177816 */ /* 0x000fe20000000017 */
[----:B------:R-:W0:Y:S01]  /*7e20*/  @P1 S2R R4, SR_CgaCtaId ;  /* 0x0000000000041919 */ /* 0x000e220000008800 */
[----:B------:R-:W-:-:S04]  /*7e30*/  @P1 MOV R3, 0x400 ;  /* 0x0000040000031802 */ /* 0x000fc80000000f00 */
[----:B0-----:R-:W-:Y:S01]  /*7e40*/  @P1 LEA R3, R4, R3, 0x18 ;  /* 0x0000000304031211 */ /* 0x001fe200078ec0ff */
[----:B------:R-:W-:-:S03]  /*7e50*/  IMAD.WIDE.U32 R4, R0, -0x55555555, RZ ;  /* 0xaaaaaaab00047825 */ /* 0x000fc600078e00ff */
[----:B------:R0:W-:Y:S01]  /*7e60*/  @P1 SYNCS.ARRIVE.TRANS64.A1T0 RZ, [R3+URZ+0x48], RZ ;  /* 0x000048ff03ff19a7 */ /* 0x0001e2000810003f */
[----:B------:R-:W-:Y:S02]  /*7e70*/  ISETP.GE.U32.AND P1, PT, R24, 0x3, PT ;  /* 0x000000031800780c */ /* 0x000fe40003f26070 */
[----:B------:R-:W-:Y:S02]  /*7e80*/  SHF.R.U32.HI R5, RZ, 0x1, R5 ;  /* 0x00000001ff057819 */ /* 0x000fe40000011605 */
[----:B0-----:R-:W-:-:S03]  /*7e90*/  SEL R3, RZ, 0x1, !P0 ;  /* 0x00000001ff037807 */ /* 0x001fc60004000000 */
[--C-:B------:R-:W-:Y:S01]  /*7ea0*/  IMAD R27, R5, -0x3, R0.reuse ;  /* 0xfffffffd051b7824 */ /* 0x100fe200078e0200 */
[----:B------:R-:W-:Y:S02]  /*7eb0*/  ISETP.GE.U32.AND P0, PT, R16, UR4, PT ;  /* 0x0000000410007c0c */ /* 0x000fe4000bf06070 */
[----:B------:R-:W-:Y:S02]  /*7ec0*/  LOP3.LUT R28, R28, R3, RZ, 0x3c, !PT ;  /* 0x000000031c1c7212 */ /* 0x000fe400078e3cff */
[----:B------:R-:W-:Y:S02]  /*7ed0*/  ISETP.GE.U32.AND.EX P0, PT, R17, UR5, PT, P0 ;  /* 0x0000000511007c0c */ /* 0x000fe4000bf06100 */
[----:B------:R-:W-:Y:S02]  /*7ee0*/  @P1 LOP3.LUT R28, R28, 0x1, R5, 0x78, !PT ;  /* 0x000000011c1c1812 */ /* 0x000fe400078e7805 */
[----:B------:R-:W-:-:S09]  /*7ef0*/  PRMT R0, RZ, 0x7610, R0 ;  /* 0x00007610ff007816 */ /* 0x000fd20000000000 */
[----:B------:R-:W-:Y:S05]  /*7f00*/  @P0 BRA `(.L_x_184) ;  /* 0x00000004004c0947 */ /* 0x000fea0003800000 */
[----:B------:R-:W-:Y:S01]  /*7f10*/  ULDC.64 UR4, c[0x0][0x628] ;  /* 0x00018a0000047ab9 */ /* 0x000fe20000000a00 */
[----:B------:R-:W0:Y:S01]  /*7f20*/  S2R R10, SR_CTAID.X ;  /* 0x00000000000a7919 */ /* 0x000e220000002500 */
[----:B------:R-:W-:Y:S01]  /*7f30*/  ISETP.NE.U32.AND P0, PT, RZ, UR4, PT ;  /* 0x00000004ff007c0c */ /* 0x000fe2000bf05070 */
[----:B------:R-:W-:Y:S01]  /*7f40*/  ULDC UR7, c[0x0][0x630] ;  /* 0x00018c0000077ab9 */ /* 0x000fe20000000800 */
[----:B------:R-:W-:Y:S01]  /*7f50*/  IMAD.MOV.U32 R4, RZ, RZ, R16 ;  /* 0x000000ffff047224 */ /* 0x000fe200078e0010 */
[----:B------:R-:W1:Y:S01]  /*7f60*/  S2R R0, SR_CTAID.Y ;  /* 0x0000000000007919 */ /* 0x000e620000002600 */
[----:B------:R-:W-:Y:S01]  /*7f70*/  ISETP.NE.AND.EX P0, PT, RZ, UR5, PT, P0 ;  /* 0x00000005ff007c0c */ /* 0x000fe2000bf05300 */
[----:B------:R-:W-:-:S12]  /*7f80*/  IMAD.MOV.U32 R5, RZ, RZ, R17 ;  /* 0x000000ffff057224 */ /* 0x000fd800078e0011 */
[----:B------:R-:W-:Y:S05]  /*7f90*/  @!P0 BRA `(.L_x_185) ;  /* 0x0000000000288947 */ /* 0x000fea0003800000 */
[----:B------:R-:W-:Y:S02]  /*7fa0*/  ULDC UR6, c[0x0][0x634] ;  /* 0x00018d0000067ab9 */ /* 0x000fe40000000800 */
[----:B------:R-:W-:-:S05]  /*7fb0*/  IADD3 R9, P0, R16, UR6, RZ ;  /* 0x0000000610097c10 */ /* 0x000fca000ff1e0ff */
[----:B------:R-:W-:-:S04]  /*7fc0*/  IMAD.X R3, RZ, RZ, R17, P0 ;  /* 0x000000ffff037224 */ /* 0x000fc800000e0611 */
[----:B------:R-:W-:-:S04]  /*7fd0*/  IMAD.WIDE.U32 R6, R3, UR4, RZ ;  /* 0x0000000403067c25 */ /* 0x000fc8000f8e00ff */
[----:B------:R-:W-:-:S04]  /*7fe0*/  IMAD.WIDE.U32 R6, P0, R9, UR5, R6 ;  /* 0x0000000509067c25 */ /* 0x000fc8000f800006 */
[----:B------:R-:W-:Y:S01]  /*7ff0*/  IMAD.WIDE.U32 R8, R9, UR4, RZ ;  /* 0x0000000409087c25 */ /* 0x000fe2000f8e00ff */
[----:B------:R-:W-:-:S03]  /*8000*/  IADD3.X R5, RZ, RZ, RZ, P0, !PT ;  /* 0x000000ffff057210 */ /* 0x000fc600007fe4ff */
[----:B------:R-:W-:Y:S01]  /*8010*/  IMAD.MOV.U32 R4, RZ, RZ, R7 ;  /* 0x000000ffff047224 */ /* 0x000fe200078e0007 */
[----:B------:R-:W-:-:S05]  /*8020*/  IADD3 RZ, P0, R9, R6, RZ ;  /* 0x0000000609ff7210 */ /* 0x000fca0007f1e0ff */
[----:B------:R-:W-:-:S08]  /*8030*/  IMAD.WIDE.U32.X R4, R3, UR5, R4, P0 ;  /* 0x0000000503047c25 */ /* 0x000fd000080e0404 */
.L_x_185:
[--C-:B------:R-:W-:Y:S01]  /*8040*/  SHF.R.U64 R29, R4, UR7, R5.reuse ;  /* 0x00000007041d7c19 */ /* 0x100fe20008001205 */
[----:B------:R-:W-:Y:S01]  /*8050*/  ULDC.64 UR4, c[0x0][0x620] ;  /* 0x0001880000047ab9 */ /* 0x000fe20000000a00 */
[----:B------:R-:W-:Y:S01]  /*8060*/  SHF.R.U32.HI R3, RZ, UR7, R5 ;  /* 0x00000007ff037c19 */ /* 0x000fe20008011605 */
[----:B------:R-:W2:Y:S01]  /*8070*/  LDC R15, c[0x0][0x144] ;  /* 0x00005100ff0f7b82 */ /* 0x000ea20000000800 */
[----:B------:R-:W-:Y:S01]  /*8080*/  IADD3 R6, P0, RZ, -R29, RZ ;  /* 0x8000001dff067210 */ /* 0x000fe20007f1e0ff */
[----:B------:R-:W-:Y:S01]  /*8090*/  ULDC.64 UR8, c[0x0][0x640] ;  /* 0x0001900000087ab9 */ /* 0x000fe20000000a00 */
[----:B0-----:R-:W-:Y:S01]  /*80a0*/  I2FP.F32.U32 R7, R10 ;  /* 0x0000000a00077245 */ /* 0x001fe20000201000 */
[----:B------:R-:W-:Y:S02]  /*80b0*/  ULDC UR6, c[0x0][0x608] ;  /* 0x0001820000067ab9 */ /* 0x000fe40000000800 */
[----:B------:R-:W-:Y:S01]  /*80c0*/  IMAD.X R3, RZ, RZ, ~R3, P0 ;  /* 0x000000ffff037224 */ /* 0x000fe200000e0e03 */
[----:B------:R-:W-:Y:S01]  /*80d0*/  ISETP.NE.U32.AND P0, PT, RZ, UR8, PT ;  /* 0x00000008ff007c0c */ /* 0x000fe2000bf05070 */
[----:B------:R-:W-:Y:S01]  /*80e0*/  IMAD.WIDE.U32 R4, R6, UR4, R16 ;  /* 0x0000000406047c25 */ /* 0x000fe2000f8e0010 */
[----:B------:R-:W0:Y:S02]  /*80f0*/  LDC R9, c[0x0][0x148] ;  /* 0x00005200ff097b82 */ /* 0x000e240000000800 */
[----:B------:R-:W-:Y:S01]  /*8100*/  ISETP.NE.AND.EX P0, PT, RZ, UR9, PT, P0 ;  /* 0x00000009ff007c0c */ /* 0x000fe2000bf05300 */
[----:B------:R-:W-:Y:S01]  /*8110*/  IMAD R3, R3, UR4, RZ ;  /* 0x0000000403037c24 */ /* 0x000fe2000f8e02ff */
[----:B------:R-:W-:-:S02]  /*8120*/  ULDC UR4, c[0x0][0x150] ;  /* 0x0000540000047ab9 */ /* 0x000fc40000000800 */
[----:B------:R-:W-:Y:S01]  /*8130*/  FMUL R7, R7, UR4 ;  /* 0x0000000407077c20 */ /* 0x000fe20008400000 */
[----:B------:R-:W-:Y:S01]  /*8140*/  IMAD R3, R6, UR5, R3 ;  /* 0x0000000506037c24 */ /* 0x000fe2000f8e0203 */
[----:B------:R-:W-:Y:S01]  /*8150*/  ULDC UR4, c[0x0][0x618] ;  /* 0x0001860000047ab9 */ /* 0x000fe20000000800 */
[----:B------:R-:W-:Y:S02]  /*8160*/  ULDC UR5, c[0x0][0x154] ;  /* 0x0000550000057ab9 */ /* 0x000fe40000000800 */
[----:B------:R-:W-:Y:S01]  /*8170*/  IMAD.IADD R5, R5, 0x1, R3 ;  /* 0x0000000105057824 */ /* 0x000fe200078e0203 */
[----:B------:R-:W3:Y:S04]  /*8180*/  F2I.U32.TRUNC.NTZ R7, R7 ;  /* 0x0000000700077305 */ /* 0x000ee8000020f000 */
[----:B------:R-:W-:-:S02]  /*8190*/  SHF.R.U64 R3, R4, UR4, R5 ;  /* 0x0000000404037c19 */ /* 0x000fc40008001205 */
[----:B-1----:R-:W-:-:S05]  /*81a0*/  I2FP.F32.U32 R4, R0 ;  /* 0x0000000000047245 */ /* 0x002fca0000201000 */
[----:B------:R-:W-:Y:S01]  /*81b0*/  FMUL R12, R4, UR5 ;  /* 0x00000005040c7c20 */ /* 0x000fe20008400000 */
[----:B------:R-:W-:Y:S01]  /*81c0*/  SHF.R.U32.HI R4, RZ, UR4, R5 ;  /* 0x00000004ff047c19 */ /* 0x000fe20008011605 */
[----:B------:R-:W-:Y:S01]  /*81d0*/  ULDC UR4, c[0x0][0x658] ;  /* 0x0001960000047ab9 */ /* 0x000fe20000000800 */
[----:B---3--:R-:W-:Y:S02]  /*81e0*/  IMAD.MOV R7, RZ, RZ, -R7 ;  /* 0x000000ffff077224 */ /* 0x008fe400078e0a07 */
[--C-:B------:R-:W-:Y:S01]  /*81f0*/  SHF.R.U64 R11, R3, UR6, R4.reuse ;  /* 0x00000006030b7c19 */ /* 0x100fe20008001204 */
[----:B------:R-:W1:Y:S01]  /*8200*/  F2I.U32.TRUNC.NTZ R12, R12 ;  /* 0x0000000c000c7305 */ /* 0x000e62000020f000 */
[----:B------:R-:W-:Y:S01]  /*8210*/  SHF.R.U32.HI R4, RZ, UR6, R4 ;  /* 0x00000006ff047c19 */ /* 0x000fe20008011604 */
[----:B--2---:R-:W-:-:S03]  /*8220*/  IMAD R10, R15, R7, R10 ;  /* 0x000000070f0a7224 */ /* 0x004fc600078e020a */
[--C-:B------:R-:W-:Y:S02]  /*8230*/  SHF.R.U64 R8, R11, UR4, R4.reuse ;  /* 0x000000040b087c19 */ /* 0x100fe40008001204 */
[----:B------:R-:W-:-:S03]  /*8240*/  SHF.R.U32.HI R13, RZ, UR4, R4 ;  /* 0x00000004ff0d7c19 */ /* 0x000fc60008011604 */
[----:B------:R-:W-:Y:S02]  /*8250*/  IMAD.MOV.U32 R4, RZ, RZ, R8 ;  /* 0x000000ffff047224 */ /* 0x000fe400078e0008 */
[----:B------:R-:W-:Y:S01]  /*8260*/  IMAD.MOV.U32 R5, RZ, RZ, R13 ;  /* 0x000000ffff057224 */ /* 0x000fe200078e000d */
[----:B01----:R-:W-:Y:S06]  /*8270*/  @!P0 BRA `(.L_x_186) ;  /* 0x0000000000288947 */ /* 0x003fec0003800000 */
[----:B------:R-:W-:Y:S02]  /*8280*/  ULDC UR4, c[0x0][0x64c] ;  /* 0x0001930000047ab9 */ /* 0x000fe40000000800 */
[----:B------:R-:W-:-:S05]  /*8290*/  IADD3 R5, P0, R8, UR4, RZ ;  /* 0x0000000408057c10 */ /* 0x000fca000ff1e0ff */
[----:B------:R-:W-:-:S04]  /*82a0*/  IMAD.X R13, RZ, RZ, R13, P0 ;  /* 0x000000ffff0d7224 */ /* 0x000fc800000e060d */
[----:B------:R-:W-:-:S04]  /*82b0*/  IMAD.WIDE.U32 R6, R13, UR8, RZ ;  /* 0x000000080d067c25 */ /* 0x000fc8000f8e00ff */
[----:B------:R-:W-:-:S04]  /*82c0*/  IMAD.WIDE.U32 R6, P0, R5, UR9, R6 ;  /* 0x0000000905067c25 */ /* 0x000fc8000f800006 */
[----:B------:R-:W-:-:S04]  /*82d0*/  IMAD.WIDE.U32 R4, R5, UR8, RZ ;  /* 0x0000000805047c25 */ /* 0x000fc8000f8e00ff */
[----:B------:R-:W-:Y:S01]  /*82e0*/  IMAD.MOV.U32 R4, RZ, RZ, R7 ;  /* 0x000000ffff047224 */ /* 0x000fe200078e0007 */
[----:B------:R-:W-:Y:S01]  /*82f0*/  IADD3 RZ, P1, R5, R6, RZ ;  /* 0x0000000605ff7210 */ /* 0x000fe20007f3e0ff */
[----:B------:R-:W-:-:S04]  /*8300*/  IMAD.X R5, RZ, RZ, RZ, P0 ;  /* 0x000000ffff057224 */ /* 0x000fc800000e06ff */
[----:B------:R-:W-:-:S08]  /*8310*/  IMAD.WIDE.U32.X R4, R13, UR9, R4, P1 ;  /* 0x000000090d047c25 */ /* 0x000fd000088e0404 */
.L_x_186:
[----:B------:R-:W-:Y:S01]  /*8320*/  ISETP.NE.AND P0, PT, R2, 0x1, PT ;  /* 0x000000010200780c */ /* 0x000fe20003f05270 */
[----:B------:R-:W-:Y:S01]  /*8330*/  ULDC UR4, c[0x0][0x648] ;  /* 0x0001920000047ab9 */ /* 0x000fe20000000800 */
[----:B------:R-:W-:Y:S01]  /*8340*/  LOP3.LUT R11, R11, UR38, RZ, 0xc0, !PT ;  /* 0x000000260b0b7c12 */ /* 0x000fe2000f8ec0ff */
[----:B------:R-:W-:Y:S01]  /*8350*/  IMAD.MOV R12, RZ, RZ, -R12 ;  /* 0x000000ffff0c7224 */ /* 0x000fe200078e0a0c */
[----:B------:R-:W-:Y:S01]  /*8360*/  SHF.R.U64 R4, R4, UR4, R5 ;  /* 0x0000000404047c19 */ /* 0x000fe20008001205 */
[----:B------:R-:W-:Y:S01]  /*8370*/  ULDC UR4, c[0x0][0x638] ;  /* 0x00018e0000047ab9 */ /* 0x000fe20000000800 */
[----:B------:R-:W-:Y:S01]  /*8380*/  LOP3.LUT R31, R3, UR39, RZ, 0xc0, !PT ;  /* 0x00000027031f7c12 */ /* 0x000fe2000f8ec0ff */
[----:B------:R-:W-:Y:S02]  /*8390*/  ULDC UR5, c[0x0][0x610] ;  /* 0x0001840000057ab9 */ /* 0x000fe40000000800 */
[----:B------:R-:W-:Y:S02]  /*83a0*/  IMAD.MOV R5, RZ, RZ, -R4 ;  /* 0x000000ffff057224 */ /* 0x000fe400078e0a04 */
[----:B------:R-:W-:-:S02]  /*83b0*/  IMAD R11, R4, UR37, R11 ;  /* 0x00000025040b7c24 */ /* 0x000fc4000f8e020b */
[----:B------:R-:W-:Y:S02]  /*83c0*/  @P0 IMAD R10, R9, R12, R0 ;  /* 0x0000000c090a0224 */ /* 0x000fe400078e0200 */
[----:B------:R-:W-:Y:S01]  /*83d0*/  IMAD R8, R5, UR4, R8 ;  /* 0x0000000405087c24 */ /* 0x000fe2000f8e0208 */
[----:B------:R-:W-:Y:S01]  /*83e0*/  ULDC UR4, c[0x0][0x600] ;  /* 0x0001800000047ab9 */ /* 0x000fe20000000800 */
[----:B------:R-:W-:Y:S02]  /*83f0*/  IMAD R10, R11, UR5, R10 ;  /* 0x000000050b0a7c24 */ /* 0x000fe4000f8e020a */
[----:B------:R-:W-:Y:S02]  /*8400*/  IMAD R31, R8, UR4, R31 ;  /* 0x00000004081f7c24 */ /* 0x000fe4000f8e021f */
[----:B------:R-:W-:-:S03]  /*8410*/  IMAD.MOV.U32 R0, RZ, RZ, 0x1 ;  /* 0x00000001ff007424 */ /* 0x000fc600078e00ff */
[----:B------:R-:W-:Y:S02]  /*8420*/  SEL R30, R31, R10, !P0 ;  /* 0x0000000a1f1e7207 */ /* 0x000fe40004000000 */
[----:B------:R-:W-:-:S07]  /*8430*/  SEL R31, R10, R31, !P0 ;  /* 0x0000001f0a1f7207 */ /* 0x000fce0004000000 */
.L_x_184:
[----:B------:R-:W-:Y:S05]  /*8440*/  BSYNC B0 ;  /* 0x0000000000007941 */ /* 0x000fea0003800000 */
.L_x_183:
[----:B------:R-:W-:-:S13]  /*8450*/  LOP3.LUT P0, RZ, R0, 0xff, RZ, 0xc0, !PT ;  /* 0x000000ff00ff7812 */ /* 0x000fda000780c0ff */
[----:B------:R-:W-:Y:S05]  /*8460*/  @P0 BRA `(.L_x_187) ;  /* 0xffffffec007c0947 */ /* 0x000fea000383ffff */
[----:B------:R-:W-:Y:S05]  /*8470*/  BSYNC B7 ;  /* 0x0000000000077941 */ /* 0x000fea0003800000 */
.L_x_173:
[----:B------:R-:W-:-:S03]  /*8480*/  UMOV UR4, 0xffffffff ;  /* 0xffffffff00047882 */ /* 0x000fc60000000000 */
[----:B------:R-:W-:Y:S05]  /*8490*/  BRA.DIV UR4, `(.L_x_188) ;  /* 0x0000000604247947 */ /* 0x000fea000b800000 */
[----:B------:R-:W-:-:S13]  /*84a0*/  ELECT P6, URZ, PT ;  /* 0x00000000003f782f */ /* 0x000fda00038c0000 */
.L_x_203:
[----:B------:R-:W-:Y:S04]  /*84b0*/  BSSY B0, `(.L_x_189) ;  /* 0x0000022000007945 */ /* 0x000fe80003800000 */
[----:B------:R-:W-:Y:S05]  /*84c0*/  @!P6 BRA `(.L_x_190) ;  /* 0x000000000080e947 */ /* 0x000fea0003800000 */
[----:B------:R-:W-:-:S04]  /*84d0*/  LOP3.LUT R18, R18, 0x2, RZ, 0xfc, !PT ;  /* 0x0000000212127812 */ /* 0x000fc800078efcff */
[----:B------:R-:W-:-:S13]  /*84e0*/  ISETP.NE.AND P0, PT, R18, 0x3, PT ;  /* 0x000000031200780c */ /* 0x000fda0003f05270 */
[----:B------:R-:W-:Y:S05]  /*84f0*/  @!P0 BRA `(.L_x_191) ;  /* 0x0000000000048947 */ /* 0x000fea0003800000 */
[----:B------:R-:W-:Y:S01]  /*8500*/  BPT.TRAP 0x1 ;  /* 0x000000040000795c */ /* 0x000fe20000300000 */
.L_x_191:
[----:B------:R-:W0:Y:S01]  /*8510*/  S2R R3, SR_CgaCtaId ;  /* 0x0000000000037919 */ /* 0x000e220000008800 */
[----:B------:R-:W-:Y:S02]  /*8520*/  MOV R0, 0x400 ;  /* 0x0000040000007802 */ /* 0x000fe40000000f00 */
[----:B------:R-:W-:Y:S02]  /*8530*/  SHF.L.U32 R2, R28, 0x1f, RZ ;  /* 0x0000001f1c027819 */ /* 0x000fe400000006ff */
[----:B0-----:R-:W-:-:S04]  /*8540*/  LEA R0, R3, R0, 0x18 ;  /* 0x0000000003007211 */ /* 0x001fc800078ec0ff */
[----:B------:R-:W-:-:S05]  /*8550*/  IADD3 R0, R0, 0x18, RZ ;  /* 0x0000001800007810 */ /* 0x000fca0007ffe0ff */
[C---:B------:R-:W-:Y:S02]  /*8560*/  IMAD R7, R27.reuse, 0x8, R0 ;  /* 0x000000081b077824 */ /* 0x040fe400078e0200 */
[----:B------:R-:W-:Y:S02]  /*8570*/  VIADD R27, R27, 0x1 ;  /* 0x000000011b1b7836 */ /* 0x000fe40000000000 */
[----:B------:R-:W0:Y:S03]  /*8580*/  SYNCS.PHASECHK.TRANS64.TRYWAIT P0, [R7+URZ], R2 ;  /* 0x00000002070075a7 */ /* 0x000e26000800017f */
[----:B------:R-:W-:-:S04]  /*8590*/  ISETP.NE.AND P1, PT, R27, 0x3, PT ;  /* 0x000000031b00780c */ /* 0x000fc80003f25270 */
[----:B------:R-:W-:Y:S02]  /*85a0*/  SEL R3, RZ, 0x1, P1 ;  /* 0x00000001ff037807 */ /* 0x000fe40000800000 */
[----:B------:R-:W-:Y:S02]  /*85b0*/  SEL R27, R27, RZ, P1 ;  /* 0x000000ff1b1b7207 */ /* 0x000fe40000800000 */
[----:B------:R-:W-:-:S03]  /*85c0*/  LOP3.LUT R9, R28, R3, RZ, 0x3c, !PT ;  /* 0x000000031c097212 */ /* 0x000fc600078e3cff */
[----:B------:R-:W-:Y:S01]  /*85d0*/  IMAD R6, R27, 0x8, R0 ;  /* 0x000000081b067824 */ /* 0x000fe200078e0200 */
[----:B------:R-:W-:Y:S01]  /*85e0*/  SHF.L.U32 R5, R9, 0x1f, RZ ;  /* 0x0000001f09057819 */ /* 0x000fe200000006ff */
[----:B0-----:R-:W-:Y:S06]  /*85f0*/  @!P0 BRA `(.L_x_192) ;  /* 0x0000000000ec8947 */ /* 0x001fec0003800000 */
.L_x_204:
[----:B------:R-:W1:Y:S01]  /*8600*/  SYNCS.PHASECHK.TRANS64.TRYWAIT P0, [R6+URZ], R5 ;  /* 0x00000005060075a7 */ /* 0x000e62000800017f */
[----:B0-----:R-:W-:-:S05]  /*8610*/  VIADD R2, R27, 0x1 ;  /* 0x000000011b027836 */ /* 0x001fca0000000000 */
[----:B------:R-:W-:-:S04]  /*8620*/  ISETP.NE.AND P1, PT, R2, 0x3, PT ;  /* 0x000000030200780c */ /* 0x000fc80003f25270 */
[----:B------:R-:W-:Y:S02]  /*8630*/  SEL R4, RZ, 0x1, P1 ;  /* 0x00000001ff047807 */ /* 0x000fe40000800000 */
[----:B------:R-:W-:Y:S02]  /*8640*/  SEL R3, R2, RZ, P1 ;  /* 0x000000ff02037207 */ /* 0x000fe40000800000 */
[----:B------:R-:W-:Y:S01]  /*8650*/  LOP3.LUT R4, R9, R4, RZ, 0x3c, !PT ;  /* 0x0000000409047212 */ /* 0x000fe200078e3cff */
[----:B-1----:R-:W-:Y:S06]  /*8660*/  @!P0 BRA `(.L_x_193) ;  /* 0x0000000000e48947 */ /* 0x002fec0003800000 */
.L_x_205:
[----:B------:R-:W-:Y:S01]  /*8670*/  IMAD R3, R3, 0x8, R0 ;  /* 0x0000000803037824 */ /* 0x000fe200078e0200 */
[----:B------:R-:W-:-:S07]  /*8680*/  SHF.L.U32 R0, R4, 0x1f, RZ ;  /* 0x0000001f04007819 */ /* 0x000fce00000006ff */
.L_x_194:
[----:B-1----:R1:W2:Y:S02]  /*8690*/  SYNCS.PHASECHK.TRANS64.TRYWAIT P0, [R3+URZ], R0 ;  /* 0x00000000030075a7 */ /* 0x0022a4000800017f */
[----:B--2---:R-:W-:Y:S05]  /*86a0*/  @!P0 NANOSLEEP.SYNCS 0x989680 ;  /* 0x009896800000895d */ /* 0x004fea0003900000 */
[----:B------:R-:W2:Y:S02]  /*86b0*/  @!P0 SYNCS.PHASECHK.TRANS64 P0, [R3+URZ], R0 ;  /* 0x00000000030085a7 */ /* 0x000ea4000800007f */
[----:B--2---:R-:W-:Y:S05]  /*86c0*/  @!P0 BRA `(.L_x_194) ;  /* 0xfffffffc00f08947 */ /* 0x004fea000383ffff */
.L_x_190:
[----:B------:R-:W-:Y:S05]  /*86d0*/  BSYNC B0 ;  /* 0x0000000000007941 */ /* 0x000fea0003800000 */
.L_x_189:
[----:B------:R-:W-:Y:S05]  /*86e0*/  EXIT ;  /* 0x000000000000794d */ /* 0x000fea0003800000 */
.L_x_16:
[----:B------:R-:W-:Y:S02]  /*86f0*/  IMAD.MOV.U32 R13, RZ, RZ, R19 ;  /* 0x000000ffff0d7224 */ /* 0x000fe400078e0013 */
[----:B------:R-:W-:Y:S02]  /*8700*/  IMAD.MOV.U32 R12, RZ, RZ, RZ ;  /* 0x000000ffff0c7224 */ /* 0x000fe400078e00ff */
[----:B------:R-:W-:Y:S02]  /*8710*/  IMAD.MOV.U32 R11, RZ, RZ, 0x1f ;  /* 0x0000001fff0b7424 */ /* 0x000fe400078e00ff */
[----:B------:R-:W-:-:S07]  /*8720*/  IMAD.MOV.U32 R15, RZ, RZ, -0x1 ;  /* 0xffffffffff0f7424 */ /* 0x000fce00078e00ff */
[----:B-----5:R-:W-:Y:S05]  /*8730*/  WARPSYNC.COLLECTIVE R15, `(.L_x_195) ;  /* 0x000000000f087348 */ /* 0x020fea0003c00000 */
[----:B------:R0:W1:Y:S02]  /*8740*/  SHFL.IDX P6, R14, R13, R12, R11 ;  /* 0x0000000c0d0e7389 */ /* 0x00006400000c000b */
[----:B01---5:R-:W-:Y:S01]  /*8750*/  ENDCOLLECTIVE ;  /* 0x000000000000791b */ /* 0x023fe20003800000 */
.L_x_195:
[----:B------:R-:W-:Y:S05]  /*8760*/  BRA `(.L_x_196) ;  /* 0xffffff8c00947947 */ /* 0x000fea000383ffff */
.L_x_20:
[----:B-1----:R1:W2:Y:S02]  /*8770*/  SYNCS.PHASECHK.TRANS64.TRYWAIT P1, [R3+URZ], R0 ;  /* 0x00000000030075a7 */ /* 0x0022a4000802017f */
[----:B--2---:R-:W-:Y:S05]  /*8780*/  @!P1 NANOSLEEP.SYNCS 0x989680 ;  /* 0x009896800000995d */ /* 0x004fea0003900000 */
[----:B------:R-:W2:Y:S02]  /*8790*/  @!P1 SYNCS.PHASECHK.TRANS64 P1, [R3+URZ], R0 ;  /* 0x00000000030095a7 */ /* 0x000ea4000802007f */
[----:B--2---:R-:W-:Y:S05]  /*87a0*/  @!P1 BRA `(.L_x_20) ;  /* 0xfffffffc00f09947 */ /* 0x004fea000383ffff */
[----:B------:R-:W-:Y:S05]  /*87b0*/  BRA `(.L_x_19) ;  /* 0xffffff8c00b07947 */ /* 0x000fea000383ffff */
.L_x_25:
[----:B0-----:R0:W1:Y:S02]  /*87c0*/  SYNCS.PHASECHK.TRANS64.TRYWAIT P1, [R3+URZ], R6 ;  /* 0x00000006030075a7 */ /* 0x001064000802017f */
[----:B-1----:R-:W-:Y:S05]  /*87d0*/  @!P1 NANOSLEEP.SYNCS 0x989680 ;  /* 0x009896800000995d */ /* 0x002fea0003900000 */
[----:B------:R-:W1:Y:S02]  /*87e0*/  @!P1 SYNCS.PHASECHK.TRANS64 P1, [R3+URZ], R6 ;  /* 0x00000006030095a7 */ /* 0x000e64000802007f */
[----:B-1----:R-:W-:Y:S05]  /*87f0*/  @!P1 BRA `(.L_x_25) ;  /* 0xfffffffc00f09947 */ /* 0x002fea000383ffff */
[----:B------:R-:W-:Y:S05]  /*8800*/  BRA `(.L_x_24) ;  /* 0xffffff9400647947 */ /* 0x000fea000383ffff */
.L_x_33:
[----:B------:R0:W0:Y:S02]  /*8810*/  SYNCS.PHASECHK.TRANS64.TRYWAIT P1, [R7+URZ], R8 ;  /* 0x00000008070075a7 */ /* 0x000024000802017f */
[----:B0-----:R-:W-:Y:S05]  /*8820*/  @!P1 NANOSLEEP.SYNCS 0x989680 ;  /* 0x009896800000995d */ /* 0x001fea0003900000 */
[----:B------:R-:W0:Y:S02]  /*8830*/  @!P1 SYNCS.PHASECHK.TRANS64 P1, [R7+URZ], R8 ;  /* 0x00000008070095a7 */ /* 0x000e24000802007f */
[----:B0-----:R-:W-:Y:S05]  /*8840*/  @!P1 BRA `(.L_x_33) ;  /* 0xfffffffc00f09947 */ /* 0x001fea000383ffff */
[----:B------:R-:W-:Y:S05]  /*8850*/  BRA `(.L_x_32) ;  /* 0xffffff9c00707947 */ /* 0x000fea000383ffff */
.L_x_174:
[----:B------:R-:W-:Y:S01]  /*8860*/  BSSY B0, `(.L_x_197) ;  /* 0x0000006000007945 */ /* 0x000fe20003800000 */
[----:B------:R-:W-:-:S07]  /*8870*/  IMAD.MOV.U32 R15, RZ, RZ, -0x1 ;  /* 0xffffffffff0f7424 */ /* 0x000fce00078e00ff */
[----:B------:R-:W-:Y:S05]  /*8880*/  WARPSYNC.COLLECTIVE R15, `(.L_x_198) ;  /* 0x000000000f0c7348 */ /* 0x000fea0003c00000 */
[----:B------:R-:W-:Y:S02]  /*8890*/  ELECT P6, UR62, PT ;  /* 0x00000000003e782f */ /* 0x000fe400038c0000 */
[----:B------:R-:W-:Y:S01]  /*88a0*/  MOV R14, UR62 ;  /* 0x0000003e000e7c02 */ /* 0x000fe20008000f00 */
[----:B------:R-:W-:Y:S10]  /*88b0*/  ENDCOLLECTIVE ;  /* 0x000000000000791b */ /* 0x000ff40003800000 */
.L_x_198:
[----:B------:R-:W-:Y:S05]  /*88c0*/  BSYNC B0 ;  /* 0x0000000000007941 */ /* 0x000fea0003800000 */
.L_x_197:
[----:B------:R-:W-:Y:S05]  /*88d0*/  BRA `(.L_x_199) ;  /* 0xffffffe8006c7947 */ /* 0x000fea000383ffff */
.L_x_179:
[----:B0-----:R0:W1:Y:S02]  /*88e0*/  SYNCS.PHASECHK.TRANS64.TRYWAIT P0, [R4+URZ+0x18], R37 ;  /* 0x00001825040075a7 */ /* 0x001064000800017f */
[----:B-1----:R-:W-:Y:S05]  /*88f0*/  @!P0 NANOSLEEP.SYNCS 0x989680 ;  /* 0x009896800000895d */ /* 0x002fea0003900000 */
[----:B------:R-:W1:Y:S02]  /*8900*/  @!P0 SYNCS.PHASECHK.TRANS64 P0, [R4+URZ+0x18], R37 ;  /* 0x00001825040085a7 */ /* 0x000e64000800007f */
[----:B-1----:R-:W-:Y:S05]  /*8910*/  @!P0 BRA `(.L_x_179) ;  /* 0xfffffffc00f08947 */ /* 0x002fea000383ffff */
[----:B------:R-:W-:Y:S05]  /*8920*/  BRA `(.L_x_200) ;  /* 0xffffffec00747947 */ /* 0x000fea000383ffff */
.L_x_188:
[----:B------:R-:W-:Y:S01]  /*8930*/  BSSY B0, `(.L_x_201) ;  /* 0x0000006000007945 */ /* 0x000fe20003800000 */
[----:B------:R-:W-:-:S07]  /*8940*/  IMAD.MOV.U32 R15, RZ, RZ, -0x1 ;  /* 0xffffffffff0f7424 */ /* 0x000fce00078e00ff */
[----:B------:R-:W-:Y:S05]  /*8950*/  WARPSYNC.COLLECTIVE R15, `(.L_x_202) ;  /* 0x000000000f0c7348 */ /* 0x000fea0003c00000 */
[----:B------:R-:W-:Y:S02]  /*8960*/  ELECT P6, UR62, PT ;  /* 0x00000000003e782f */ /* 0x000fe400038c0000 */
[----:B------:R-:W-:Y:S01]  /*8970*/  MOV R14, UR62 ;  /* 0x0000003e000e7c02 */ /* 0x000fe20008000f00 */
[----:B------:R-:W-:Y:S10]  /*8980*/  ENDCOLLECTIVE ;  /* 0x000000000000791b */ /* 0x000ff40003800000 */
.L_x_202:
[----:B------:R-:W-:Y:S05]  /*8990*/  BSYNC B0 ;  /* 0x0000000000007941 */ /* 0x000fea0003800000 */
.L_x_201:
[----:B------:R-:W-:Y:S05]  /*89a0*/  BRA `(.L_x_203) ;  /* 0xfffffff800c07947 */ /* 0x000fea000383ffff */
.L_x_192:
[----:B0-----:R0:W1:Y:S02]  /*89b0*/  SYNCS.PHASECHK.TRANS64.TRYWAIT P0, [R7+URZ], R2 ;  /* 0x00000002070075a7 */ /* 0x001064000800017f */
[----:B-1----:R-:W-:Y:S05]  /*89c0*/  @!P0 NANOSLEEP.SYNCS 0x989680 ;  /* 0x009896800000895d */ /* 0x002fea0003900000 */
[----:B------:R-:W1:Y:S02]  /*89d0*/  @!P0 SYNCS.PHASECHK.TRANS64 P0, [R7+URZ], R2 ;  /* 0x00000002070085a7 */ /* 0x000e64000800007f */
[----:B-1----:R-:W-:Y:S05]  /*89e0*/  @!P0 BRA `(.L_x_192) ;  /* 0xfffffffc00f08947 */ /* 0x002fea000383ffff */
[----:B------:R-:W-:Y:S05]  /*89f0*/  BRA `(.L_x_204) ;  /* 0xfffffffc00007947 */ /* 0x000fea000383ffff */
.L_x_193:
[----:B0-----:R0:W1:Y:S02]  /*8a00*/  SYNCS.PHASECHK.TRANS64.TRYWAIT P0, [R6+URZ], R5 ;  /* 0x00000005060075a7 */ /* 0x001064000800017f */
[----:B-1----:R-:W-:Y:S05]  /*8a10*/  @!P0 NANOSLEEP.SYNCS 0x989680 ;  /* 0x009896800000895d */ /* 0x002fea0003900000 */
[----:B------:R-:W1:Y:S02]  /*8a20*/  @!P0 SYNCS.PHASECHK.TRANS64 P0, [R6+URZ], R5 ;  /* 0x00000005060085a7 */ /* 0x000e64000800007f */
[----:B-1----:R-:W-:Y:S05]  /*8a30*/  @!P0 BRA `(.L_x_193) ;  /* 0xfffffffc00f08947 */ /* 0x002fea000383ffff */
[----:B------:R-:W-:Y:S05]  /*8a40*/  BRA `(.L_x_205) ;  /* 0xfffffffc00087947 */ /* 0x000fea000383ffff */
.L_x_206:
[----:B------:R-:W-:-:S00]  /*8a50*/  BRA `(.L_x_206) ;  /* 0xfffffffc00fc7947 */ /* 0x000fc0000383ffff */
[----:B------:R-:W-:-:S00]  /*8a60*/  NOP ;  /* 0x0000000000007918 */ /* 0x000fc00000000000 */
        /* <DEDUP_REMOVED lines=9> */
.L_x_207:


//--------------------- .nv.global.init           --------------------------
	.section	.nv.global.init,"aw",@progbits
.nv.global.init:
	.type		$str$24,@object
	.size		$str$24,($str$25 - $str$24)
$str$24:
        /*0000*/ 	.byte	0x28, 0x61, 0x64, 0x64, 0x72, 0x65, 0x73, 0x73, 0x20, 0x26, 0x20, 0x6d, 0x61, 0x73, 0x6b, 0x29
        /*0010*/ 	.byte	0x20, 0x3d, 0x3d, 0x20, 0x30, 0x00
	.type		$str$25,@object
	.size		$str$25,(__unnamed_1 - $str$25)
$str$25:
        /*0016*/ 	.byte	0x2f, 0x74, 0x6d, 0x70, 0x2f, 0x63, 0x75, 0x74, 0x6c, 0x61, 0x73, 0x73, 0x5f, 0x73, 0x77, 0x65
        /*0026*/ 	.byte	0x65, 0x70, 0x5f, 0x73, 0x72, 0x63, 0x2f, 0x69, 0x6e, 0x63, 0x6c, 0x75, 0x64, 0x65, 0x2f, 0x63
        /*0036*/ 	.byte	0x75, 0x74, 0x65, 0x2f, 0x70, 0x6f, 0x69, 0x6e, 0x74, 0x65, 0x72, 0x5f, 0x66, 0x6c, 0x61, 0x67
        /*0046*/ 	.byte	0x67, 0x65, 0x64, 0x2e, 0x68, 0x70, 0x70, 0x00
	.type		__unnamed_1,@object
	.size		__unnamed_1,(__unnamed_2 - __unnamed_1)
__unnamed_1:
        /*004e*/ 	.byte	0x61, 0x75, 0x74, 0x6f, 0x20, 0x63, 0x75, 0x74, 0x65, 0x3a, 0x3a, 0x61, 0x73, 0x5f, 0x70, 0x6f
        /* <DEDUP_REMOVED lines=27> */
        /*020e*/ 	.byte	0x38, 0x31, 0x39, 0x32, 0x3e, 0x3e, 0x3e, 0x3e, 0x3e, 0x20, 0x26, 0x5d, 0x00
	.type		__unnamed_2,@object
	.size		__unnamed_2,(.L_1 - __unnamed_2)
__unnamed_2:
        /* <DEDUP_REMOVED lines=29> */
        /*03eb*/ 	.byte	0x00
.L_1:


//--------------------- .nv.shared._ZN7cutlass13device_kernelINS_4gemm6kernel13GemmUniversalIN4cute5tupleIJiiiiEEENS1_10collective13CollectiveMmaINS1_39MainloopSm90TmaGmmaRmemAWarpSpecializedILi3ENS5_IJNS4_1CILi1EEESB_SB_EEENS1_35KernelTmaWarpSpecializedCooperativeEEENS5_IJNSA_ILi128EEESF_NSA_ILi64EEEEEEfNS5_IJSB_llEEEfNS5_IJlSB_lEEENS4_8TiledMMAINS4_8MMA_AtomIJNS4_4SM904GMMA30MMA_64x128x8_F32TF32TF32_RS_TNILNSN_7ScaleInE1ELSP_1EEEEEENS4_6LayoutINS5_IJNSA_ILi2EEESB_SB_EEENS5_IJSB_NSA_ILi0EEESV_EEEEENS5_IJNS4_10UnderscoreESY_SY_EEEEENS4_13SM90_TMA_LOADENS4_14ComposedLayoutINS4_7SwizzleILi1ELi4ELi3EEENS4_18smem_ptr_flag_bitsILi32EEENSS_INS5_IJNSA_ILi8EEES17_EEENS5_IJSB_S17_EEEEEEENS4_9Copy_AtomIJNS4_39AutoVectorizingCopyWithAssumedAlignmentILi128EEEfEEENS4_8identityES11_NS12_INS13_ILi3ELi4ELi3EEES16_NSS_INS5_IJS17_NSA_ILi32EEEEEENS5_IJS1I_SB_EEEEEEEvS1G_EENS_8epilogue10collective6detail29Sm90TmaWarpSpecializedAdapterINS1P_15DefaultEpilogueIfSJ_SJ_NS1O_6thread17LinearCombinationIfLi1EffLNS1T_9ScaleType4KindE0ELNS_15FloatRoundStyleE2EfEENS1_15EpilogueDefaultEEEEEvvEEEEvNT_6ParamsE --------------------------
	.section	.nv.shared._ZN7cutlass13device_kernelINS_4gemm6kernel13GemmUniversalIN4cute5tupleIJiiiiEEENS1_10collective13CollectiveMmaINS1_39MainloopSm90TmaGmmaRmemAWarpSpecializedILi3ENS5_IJNS4_1CILi1EEESB_SB_EEENS1_35KernelTmaWarpSpecializedCooperativeEEENS5_IJNSA_ILi128EEESF_NSA_ILi64EEEEEEfNS5_IJSB_llEEEfNS5_IJlSB_lEEENS4_8TiledMMAINS4_8MMA_AtomIJNS4_4SM904GMMA30MMA_64x128x8_F32TF32TF32_RS_TNILNSN_7ScaleInE1ELSP_1EEEEEENS4_6LayoutINS5_IJNSA_ILi2EEESB_SB_EEENS5_IJSB_NSA_ILi0EEESV_EEEEENS5_IJNS4_10UnderscoreESY_SY_EEEEENS4_13SM90_TMA_LOADENS4_14ComposedLayoutINS4_7SwizzleILi1ELi4ELi3EEENS4_18smem_ptr_flag_bitsILi32EEENSS_INS5_IJNSA_ILi8EEES17_EEENS5_IJSB_S17_EEEEEEENS4_9Copy_AtomIJNS4_39AutoVectorizingCopyWithAssumedAlignmentILi128EEEfEEENS4_8identityES11_NS12_INS13_ILi3ELi4ELi3EEES16_NSS_INS5_IJS17_NSA_ILi32EEEEEENS5_IJS1I_SB_EEEEEEEvS1G_EENS_8epilogue10collective6detail29Sm90TmaWarpSpecializedAdapterINS1P_15DefaultEpilogueIfSJ_SJ_NS1O_6thread17LinearCombinationIfLi1EffLNS1T_9ScaleType4KindE0ELNS_15FloatRoundStyleE2EfEENS1_15EpilogueDefaultEEEEEvvEEEEvNT_6ParamsE,"aw",@nobits
	.sectionflags	@""
	.align	16
	.zero		1024


//--------------------- .nv.shared.reserved.0     --------------------------
	.section	.nv.shared.reserved.0,"aw",@nobits
	.weak		__nv_reservedSMEM_offset_0_alias
	.size		__nv_reservedSMEM_offset_0_alias, 0, 0
	.other		__nv_reservedSMEM_offset_0_alias,@"STO_CUDA_RESERVED_SHARED STV_DEFAULT"
__nv_reservedSMEM_offset_0_alias:
	.zero		0


//--------------------- .nv.global                --------------------------
	.section	.nv.global,"aw",@nobits
.nv.global:
	.type		_ZN40_INTERNAL_30971657_4_k_cu_69030904_378564cute1_E,@object
	.size		_ZN40_INTERNAL_30971657_4_k_cu_69030904_378564cute1_E,(_ZN40_INTERNAL_30971657_4_k_cu_69030904_378564cuda3std3__45__cpo6cbeginE - _ZN40_INTERNAL_30971657_4_k_cu_69030904_378564cute1_E)
_ZN40_INTERNAL_30971657_4_k_cu_69030904_378564cute1_E:
	.zero		1
	.type		_ZN40_INTERNAL_30971657_4_k_cu_69030904_378564cuda3std3__45__cpo6cbeginE,@object
	.size		_ZN40_INTERNAL_30971657_4_k_cu_69030904_378564cuda3std3__45__cpo6cbeginE,(_ZN40_INTERNAL_30971657_4_k_cu_69030904_378564cuda3std3__48in_placeE - _ZN40_INTERNAL_30971657_4_k_cu_69030904_378564cuda3std3__45__cpo6cbeginE)
_ZN40_INTERNAL_30971657_4_k_cu_69030904_378564cuda3std3__45__cpo6cbeginE:
	.zero		1
	.type		_ZN40_INTERNAL_30971657_4_k_cu_69030904_378564cuda3std3__48in_placeE,@object
	.size		_ZN40_INTERNAL_30971657_4_k_cu_69030904_378564cuda3std3__48in_placeE,(_ZN40_INTERNAL_30971657_4_k_cu_69030904_378564cuda3std6ranges3__45__cpo9iter_moveE - _ZN40_INTERNAL_30971657_4_k_cu_69030904_378564cuda3std3__48in_placeE)
_ZN40_INTERNAL_30971657_4_k_cu_69030904_378564cuda3std3__48in_placeE:
	.zero		1
	.type		_ZN40_INTERNAL_30971657_4_k_cu_69030904_378564cuda3std6ranges3__45__cpo9iter_moveE,@object
	.size		_ZN40_INTERNAL_30971657_4_k_cu_69030904_378564cuda3std6ranges3__45__cpo9iter_moveE,(_ZN40_INTERNAL_30971657_4_k_cu_69030904_378564cuda3std3__45__cpo5beginE - _ZN40_INTERNAL_30971657_4_k_cu_69030904_378564cuda3std6ranges3__45__cpo9iter_moveE)
_ZN40_INTERNAL_30971657_4_k_cu_69030904_378564cuda3std6ranges3__45__cpo9iter_moveE:
	.zero		1
	.type		_ZN40_INTERNAL_30971657_4_k_cu_69030904_378564cuda3std3__45__cpo5beginE,@object
	.size		_ZN40_INTERNAL_30971657_4_k_cu_69030904_378564cuda3std3__45__cpo5beginE,(_ZN40_INTERNAL_30971657_4_k_cu_69030904_378564cuda3std3__442_GLOBAL__N__30971657_4_k_cu_69030904_378566ignoreE - _ZN40_INTERNAL_30971657_4_k_cu_69030904_378564cuda3std3__45__cpo5beginE)
_ZN40_INTERNAL_30971657_4_k_cu_69030904_378564cuda3std3__45__cpo5beginE:
	.zero		1
	.type		_ZN40_INTERNAL_30971657_4_k_cu_69030904_378564cuda3std3__442_GLOBAL__N__30971657_4_k_cu_69030904_378566ignoreE,@object
	.size		_ZN40_INTERNAL_30971657_4_k_cu_69030904_378564cuda3std3__442_GLOBAL__N__30971657_4_k_cu_69030904_378566ignoreE,(_ZN40_INTERNAL_30971657_4_k_cu_69030904_378564cute7productE - _ZN40_INTERNAL_30971657_4_k_cu_69030904_378564cuda3std3__442_GLOBAL__N__30971657_4_k_cu_69030904_378566ignoreE)
_ZN40_INTERNAL_30971657_4_k_cu_69030904_378564cuda3std3__442_GLOBAL__N__30971657_4_k_cu_69030904_378566ignoreE:
	.zero		1
	.type		_ZN40_INTERNAL_30971657_4_k_cu_69030904_378564cute7productE,@object
	.size		_ZN40_INTERNAL_30971657_4_k_cu_69030904_378564cute7productE,(_ZN40_INTERNAL_30971657_4_k_cu_69030904_378564cuda3std3__45__cpo3endE - _ZN40_INTERNAL_30971657_4_k_cu_69030904_378564cute7productE)
_ZN40_INTERNAL_30971657_4_k_cu_69030904_378564cute7productE:
	.zero		1
	.type		_ZN40_INTERNAL_30971657_4_k_cu_69030904_378564cuda3std3__45__cpo3endE,@object
	.size		_ZN40_INTERNAL_30971657_4_k_cu_69030904_378564cuda3std3__45__cpo3endE,(_ZN40_INTERNAL_30971657_4_k_cu_69030904_378564cuda3std3__419piecewise_constructE - _ZN40_INTERNAL_30971657_4_k_cu_69030904_378564cuda3std3__45__cpo3endE)
_ZN40_INTERNAL_30971657_4_k_cu_69030904_378564cuda3std3__45__cpo3endE:
	.zero		1
	.type		_ZN40_INTERNAL_30971657_4_k_cu_69030904_378564cuda3std3__419piecewise_constructE,@object
	.size		_ZN40_INTERNAL_30971657_4_k_cu_69030904_378564cuda3std3__419piecewise_constructE,(_ZN40_INTERNAL_30971657_4_k_cu_69030904_378564cuda3std3__45__cpo4cendE - _ZN40_INTERNAL_30971657_4_k_cu_69030904_378564cuda3std3__419piecewise_constructE)
_ZN40_INTERNAL_30971657_4_k_cu_69030904_378564cuda3std3__419piecewise_constructE:
	.zero		1
	.type		_ZN40_INTERNAL_30971657_4_k_cu_69030904_378564cuda3std3__45__cpo4cendE,@object
	.size		_ZN40_INTERNAL_30971657_4_k_cu_69030904_378564cuda3std3__45__cpo4cendE,(_ZN40_INTERNAL_30971657_4_k_cu_69030904_378564cuda3std6ranges3__45__cpo4swapE - _ZN40_INTERNAL_30971657_4_k_cu_69030904_378564cuda3std3__45__cpo4cendE)
_ZN40_INTERNAL_30971657_4_k_cu_69030904_378564cuda3std3__45__cpo4cendE:
	.zero		1
	.type		_ZN40_INTERNAL_30971657_4_k_cu_69030904_378564cuda3std6ranges3__45__cpo4swapE,@object
	.size		_ZN40_INTERNAL_30971657_4_k_cu_69030904_378564cuda3std6ranges3__45__cpo4swapE,(.L_9 - _ZN40_INTERNAL_30971657_4_k_cu_69030904_378564cuda3std6ranges3__45__cpo4swapE)
_ZN40_INTERNAL_30971657_4_k_cu_69030904_378564cuda3std6ranges3__45__cpo4swapE:
	.zero		1
.L_9:


//--------------------- .nv.constant0._ZN7cutlass13device_kernelINS_4gemm6kernel13GemmUniversalIN4cute5tupleIJiiiiEEENS1_10collective13CollectiveMmaINS1_39MainloopSm90TmaGmmaRmemAWarpSpecializedILi3ENS5_IJNS4_1CILi1EEESB_SB_EEENS1_35KernelTmaWarpSpecializedCooperativeEEENS5_IJNSA_ILi128EEESF_NSA_ILi64EEEEEEfNS5_IJSB_llEEEfNS5_IJlSB_lEEENS4_8TiledMMAINS4_8MMA_AtomIJNS4_4SM904GMMA30MMA_64x128x8_F32TF32TF32_RS_TNILNSN_7ScaleInE1ELSP_1EEEEEENS4_6LayoutINS5_IJNSA_ILi2EEESB_SB_EEENS5_IJSB_NSA_ILi0EEESV_EEEEENS5_IJNS4_10UnderscoreESY_SY_EEEEENS4_13SM90_TMA_LOADENS4_14ComposedLayoutINS4_7SwizzleILi1ELi4ELi3EEENS4_18smem_ptr_flag_bitsILi32EEENSS_INS5_IJNSA_ILi8EEES17_EEENS5_IJSB_S17_EEEEEEENS4_9Copy_AtomIJNS4_39AutoVectorizingCopyWithAssumedAlignmentILi128EEEfEEENS4_8identityES11_NS12_INS13_ILi3ELi4ELi3EEES16_NSS_INS5_IJS17_NSA_ILi32EEEEEENS5_IJS1I_SB_EEEEEEEvS1G_EENS_8epilogue10collective6detail29Sm90TmaWarpSpecializedAdapterINS1P_15DefaultEpilogueIfSJ_SJ_NS1O_6thread17LinearCombinationIfLi1EffLNS1T_9ScaleType4KindE0ELNS_15FloatRoundStyleE2EfEENS1_15EpilogueDefaultEEEEEvvEEEEvNT_6ParamsE --------------------------
	.section	.nv.constant0._ZN7cutlass13device_kernelINS_4gemm6kernel13GemmUniversalIN4cute5tupleIJiiiiEEENS1_10collective13CollectiveMmaINS1_39MainloopSm90TmaGmmaRmemAWarpSpecializedILi3ENS5_IJNS4_1CILi1EEESB_SB_EEENS1_35KernelTmaWarpSpecializedCooperativeEEENS5_IJNSA_ILi128EEESF_NSA_ILi64EEEEEEfNS5_IJSB_llEEEfNS5_IJlSB_lEEENS4_8TiledMMAINS4_8MMA_AtomIJNS4_4SM904GMMA30MMA_64x128x8_F32TF32TF32_RS_TNILNSN_7ScaleInE1ELSP_1EEEEEENS4_6LayoutINS5_IJNSA_ILi2EEESB_SB_EEENS5_IJSB_NSA_ILi0EEESV_EEEEENS5_IJNS4_10UnderscoreESY_SY_EEEEENS4_13SM90_TMA_LOADENS4_14ComposedLayoutINS4_7SwizzleILi1ELi4ELi3EEENS4_18smem_ptr_flag_bitsILi32EEENSS_INS5_IJNSA_ILi8EEES17_EEENS5_IJSB_S17_EEEEEEENS4_9Copy_AtomIJNS4_39AutoVectorizingCopyWithAssumedAlignmentILi128EEEfEEENS4_8identityES11_NS12_INS13_ILi3ELi4ELi3EEES16_NSS_INS5_IJS17_NSA_ILi32EEEEEENS5_IJS1I_SB_EEEEEEEvS1G_EENS_8epilogue10collective6detail29Sm90TmaWarpSpecializedAdapterINS1P_15DefaultEpilogueIfSJ_SJ_NS1O_6thread17LinearCombinationIfLi1EffLNS1T_9ScaleType4KindE0ELNS_15FloatRoundStyleE2EfEENS1_15EpilogueDefaultEEEEEvvEEEEvNT_6ParamsE,"a",@progbits
	.sectionflags	@""
	.align	4
.nv.constant0._ZN7cutlass13device_kernelINS_4gemm6kernel13GemmUniversalIN4cute5tupleIJiiiiEEENS1_10collective13CollectiveMmaINS1_39MainloopSm90TmaGmmaRmemAWarpSpecializedILi3ENS5_IJNS4_1CILi1EEESB_SB_EEENS1_35KernelTmaWarpSpecializedCooperativeEEENS5_IJNSA_ILi128EEESF_NSA_ILi64EEEEEEfNS5_IJSB_llEEEfNS5_IJlSB_lEEENS4_8TiledMMAINS4_8MMA_AtomIJNS4_4SM904GMMA30MMA_64x128x8_F32TF32TF32_RS_TNILNSN_7ScaleInE1ELSP_1EEEEEENS4_6LayoutINS5_IJNSA_ILi2EEESB_SB_EEENS5_IJSB_NSA_ILi0EEESV_EEEEENS5_IJNS4_10UnderscoreESY_SY_EEEEENS4_13SM90_TMA_LOADENS4_14ComposedLayoutINS4_7SwizzleILi1ELi4ELi3EEENS4_18smem_ptr_flag_bitsILi32EEENSS_INS5_IJNSA_ILi8EEES17_EEENS5_IJSB_S17_EEEEEEENS4_9Copy_AtomIJNS4_39AutoVectorizingCopyWithAssumedAlignmentILi128EEEfEEENS4_8identityES11_NS12_INS13_ILi3ELi4ELi3EEES16_NSS_INS5_IJS17_NSA_ILi32EEEEEENS5_IJS1I_SB_EEEEEEEvS1G_EENS_8epilogue10collective6detail29Sm90TmaWarpSpecializedAdapterINS1P_15DefaultEpilogueIfSJ_SJ_NS1O_6thread17LinearCombinationIfLi1EffLNS1T_9ScaleType4KindE0ELNS_15FloatRoundStyleE2EfEENS1_15EpilogueDefaultEEEEEvvEEEEvNT_6ParamsE:
	.zero		1664


//--------------------- SYMBOLS --------------------------

	.type		.nv.reservedSmem.offset0,@object
	.size		.nv.reservedSmem.offset0,0x4
	.type		__assertfail,@function
